def matmul_kernel(
    a_ptr,
    b_ptr,
    c_ptr,
    M,
    N,
    K,
    stride_am,
    stride_ak,
    stride_bk,
    stride_bn,
    stride_cm,
    stride_cn,
    BLOCK_M: tl.constexpr,
    BLOCK_N: tl.constexpr,
    BLOCK_K: tl.constexpr,
    GROUP_M: tl.constexpr,
):
    pid = tl.program_id(axis=0)
    num_pid_m = tl.cdiv(M, BLOCK_M)
    num_pid_n = tl.cdiv(N, BLOCK_N)
    num_pid_in_group = GROUP_M * num_pid_n
    group_id = pid // num_pid_in_group
    first_pid_m = group_id * GROUP_M
    group_size_m = min(num_pid_m - first_pid_m, GROUP_M)
    pid_m = first_pid_m + ((pid % num_pid_in_group) % group_size_m)
    pid_n = (pid % num_pid_in_group) // group_size_m

    offs_am = (pid_m * BLOCK_M + tl.arange(0, BLOCK_M)) % M
    offs_bn = (pid_n * BLOCK_N + tl.arange(0, BLOCK_N)) % N
    offs_k = tl.arange(0, BLOCK_K)
    a_ptrs = a_ptr + offs_am[:, None] * stride_am + offs_k[None, :] * stride_ak
    b_ptrs = b_ptr + offs_k[:, None] * stride_bk + offs_bn[None, :] * stride_bn

    acc = tl.zeros((BLOCK_M, BLOCK_N), dtype=tl.float32)
    for kk in range(0, tl.cdiv(K, BLOCK_K)):
        a = tl.load(a_ptrs, mask=offs_k[None, :] < K - kk * BLOCK_K, other=0.0)
        b = tl.load(b_ptrs, mask=offs_k[:, None] < K - kk * BLOCK_K, other=0.0)
        acc = tl.dot(a, b, acc)
        a_ptrs += BLOCK_K * stride_ak
        b_ptrs += BLOCK_K * stride_bk

    c = acc.to(c_ptr.dtype.element_ty)
    offs_cm = pid_m * BLOCK_M + tl.arange(0, BLOCK_M)
    offs_cn = pid_n * BLOCK_N + tl.arange(0, BLOCK_N)
    c_ptrs = c_ptr + offs_cm[:, None] * stride_cm + offs_cn[None, :] * stride_cn
    mask = (offs_cm[:, None] < M) & (offs_cn[None, :] < N)
    tl.store(c_ptrs, c, mask=mask)

# config = {"BLOCK_K": 64, "BLOCK_M": 64, "BLOCK_N": 64, "GROUP_M": 8, "arch": "sm_100", "dtype": "fp8e5m2", "num_ctas": 1, "num_stages": 3, "num_warps": 16}
# arch = sm_100


// ===== COMPILED SASS (sm_100a) =====

	.target	sm_100a

	.elftype	@"ET_EXEC"


//--------------------- .note.nv.tkinfo           --------------------------
	.section	.note.nv.tkinfo,"",@"SHT_NOTE"
	.sectionflags	@"SHF_NOTE_NV_TKINFO"
	.tkinfo
        /*0018*/ 	.word	0x00000081
        /*0030*/ 	.string	""
        /*0030*/ 	.string	"ptxas-blackwell"
        /*0030*/ 	.string	"Cuda compilation tools, release 12.9, V12.9.86"
        /*0030*/ 	.string	"Build cuda_12.9.r12.9/compiler.36037853_0"
        /*0030*/ 	.string	"-v  -suppress-debug-info  -lineinfo  -arch sm_100a "



//--------------------- .note.nv.cuver            --------------------------
	.section	.note.nv.cuver,"",@"SHT_NOTE"
	.sectionflags	@"SHF_NOTE_NV_CUVER"
        /*0018*/ 	.short	0x0001
        /*001a*/ 	.short	0x0064
        /*001c*/ 	.short	0x0001
        /*001e*/ 	.short	0x0000
        /*0020*/ 	.short	0x0001
        /*0022*/ 	.short	0x0000


//--------------------- .nv.info                  --------------------------
	.section	.nv.info,"",@"SHT_CUDA_INFO"
	.align	4


	//----- nvinfo : EIATTR_REGCOUNT
	.align		4
        /*0000*/ 	.byte	0x04, 0x2f
        /*0002*/ 	.short	(.L_1 - .L_0)
	.align		4
.L_0:
        /*0004*/ 	.word	index@(matmul_kernel)
        /*0008*/ 	.word	0x00000079


	//----- nvinfo : EIATTR_FRAME_SIZE
	.align		4
.L_1:
        /*000c*/ 	.byte	0x04, 0x11
        /*000e*/ 	.short	(.L_3 - .L_2)
	.align		4
.L_2:
        /*0010*/ 	.word	index@(matmul_kernel)
        /*0014*/ 	.word	0x00000000


	//----- nvinfo : EIATTR_MIN_STACK_SIZE
	.align		4
.L_3:
        /*0018*/ 	.byte	0x04, 0x12
        /*001a*/ 	.short	(.L_5 - .L_4)
	.align		4
.L_4:
        /*001c*/ 	.word	index@(matmul_kernel)
        /*0020*/ 	.word	0x00000000
.L_5:


//--------------------- .nv.info.matmul_kernel    --------------------------
	.section	.nv.info.matmul_kernel,"",@"SHT_CUDA_INFO"
	.sectionflags	@""
	.align	4


	//----- nvinfo : EIATTR_CUDA_API_VERSION
	.align		4
        /*0000*/ 	.byte	0x04, 0x37
        /*0002*/ 	.short	(.L_7 - .L_6)
.L_6:
        /*0004*/ 	.word	0x00000081


	//----- nvinfo : EIATTR_KPARAM_INFO
	.align		4
.L_7:
        /*0008*/ 	.byte	0x04, 0x17
        /*000a*/ 	.short	(.L_9 - .L_8)
.L_8:
        /*000c*/ 	.word	0x00000000
        /*0010*/ 	.short	0x000d
        /*0012*/ 	.short	0x0048
        /*0014*/ 	.byte	0x00, 0xf4, 0x21, 0x00


	//----- nvinfo : EIATTR_KPARAM_INFO
	.align		4
.L_9:
        /*0018*/ 	.byte	0x04, 0x17
        /*001a*/ 	.short	(.L_11 - .L_10)
.L_10:
        /*001c*/ 	.word	0x00000000
        /*0020*/ 	.short	0x000c
        /*0022*/ 	.short	0x0040
        /*0024*/ 	.byte	0x00, 0xf4, 0x21, 0x00


	//----- nvinfo : EIATTR_KPARAM_INFO
	.align		4
.L_11:
        /*0028*/ 	.byte	0x04, 0x17
        /*002a*/ 	.short	(.L_13 - .L_12)
.L_12:
        /*002c*/ 	.word	0x00000000
        /*0030*/ 	.short	0x000b
        /*0032*/ 	.short	0x0038
        /*0034*/ 	.byte	0x00, 0xf0, 0x11, 0x00


	//----- nvinfo : EIATTR_KPARAM_INFO
	.align		4
.L_13:
        /*0038*/ 	.byte	0x04, 0x17
        /*003a*/ 	.short	(.L_15 - .L_14)
.L_14:
        /*003c*/ 	.word	0x00000000
        /*0040*/ 	.short	0x000a
        /*0042*/ 	.short	0x0034
        /*0044*/ 	.byte	0x00, 0xf0, 0x11, 0x00


	//----- nvinfo : EIATTR_KPARAM_INFO
	.align		4
.L_15:
        /*0048*/ 	.byte	0x04, 0x17
        /*004a*/ 	.short	(.L_17 - .L_16)
.L_16:
        /*004c*/ 	.word	0x00000000
        /*0050*/ 	.short	0x0009
        /*0052*/ 	.short	0x0030
        /*0054*/ 	.byte	0x00, 0xf0, 0x11, 0x00


	//----- nvinfo : EIATTR_KPARAM_INFO
	.align		4
.L_17:
        /*0058*/ 	.byte	0x04, 0x17
        /*005a*/ 	.short	(.L_19 - .L_18)
.L_18:
        /*005c*/ 	.word	0x00000000
        /*0060*/ 	.short	0x0008
        /*0062*/ 	.short	0x002c
        /*0064*/ 	.byte	0x00, 0xf0, 0x11, 0x00


	//----- nvinfo : EIATTR_KPARAM_INFO
	.align		4
.L_19:
        /*0068*/ 	.byte	0x04, 0x17
        /*006a*/ 	.short	(.L_21 - .L_20)
.L_20:
        /*006c*/ 	.word	0x00000000
        /*0070*/ 	.short	0x0007
        /*0072*/ 	.short	0x0028
        /*0074*/ 	.byte	0x00, 0xf0, 0x11, 0x00


	//----- nvinfo : EIATTR_KPARAM_INFO
	.align		4
.L_21:
        /*0078*/ 	.byte	0x04, 0x17
        /*007a*/ 	.short	(.L_23 - .L_22)
.L_22:
        /*007c*/ 	.word	0x00000000
        /*0080*/ 	.short	0x0006
        /*0082*/ 	.short	0x0024
        /*0084*/ 	.byte	0x00, 0xf0, 0x11, 0x00


	//----- nvinfo : EIATTR_KPARAM_INFO
	.align		4
.L_23:
        /*0088*/ 	.byte	0x04, 0x17
        /*008a*/ 	.short	(.L_25 - .L_24)
.L_24:
        /*008c*/ 	.word	0x00000000
        /*0090*/ 	.short	0x0005
        /*0092*/ 	.short	0x0020
        /*0094*/ 	.byte	0x00, 0xf0, 0x11, 0x00


	//----- nvinfo : EIATTR_KPARAM_INFO
	.align		4
.L_25:
        /*0098*/ 	.byte	0x04, 0x17
        /*009a*/ 	.short	(.L_27 - .L_26)
.L_26:
        /*009c*/ 	.word	0x00000000
        /*00a0*/ 	.short	0x0004
        /*00a2*/ 	.short	0x001c
        /*00a4*/ 	.byte	0x00, 0xf0, 0x11, 0x00


	//----- nvinfo : EIATTR_KPARAM_INFO
	.align		4
.L_27:
        /*00a8*/ 	.byte	0x04, 0x17
        /*00aa*/ 	.short	(.L_29 - .L_28)
.L_28:
        /*00ac*/ 	.word	0x00000000
        /*00b0*/ 	.short	0x0003
        /*00b2*/ 	.short	0x0018
        /*00b4*/ 	.byte	0x00, 0xf0, 0x11, 0x00


	//----- nvinfo : EIATTR_KPARAM_INFO
	.align		4
.L_29:
        /*00b8*/ 	.byte	0x04, 0x17
        /*00ba*/ 	.short	(.L_31 - .L_30)
.L_30:
        /*00bc*/ 	.word	0x00000000
        /*00c0*/ 	.short	0x0002
        /*00c2*/ 	.short	0x0010
        /*00c4*/ 	.byte	0x00, 0xf4, 0x21, 0x00


	//----- nvinfo : EIATTR_KPARAM_INFO
	.align		4
.L_31:
        /*00c8*/ 	.byte	0x04, 0x17
        /*00ca*/ 	.short	(.L_33 - .L_32)
.L_32:
        /*00cc*/ 	.word	0x00000000
        /*00d0*/ 	.short	0x0001
        /*00d2*/ 	.short	0x0008
        /*00d4*/ 	.byte	0x00, 0xf4, 0x21, 0x00


	//----- nvinfo : EIATTR_KPARAM_INFO
	.align		4
.L_33:
        /*00d8*/ 	.byte	0x04, 0x17
        /*00da*/ 	.short	(.L_35 - .L_34)
.L_34:
        /*00dc*/ 	.word	0x00000000
        /*00e0*/ 	.short	0x0000
        /*00e2*/ 	.short	0x0000
        /*00e4*/ 	.byte	0x00, 0xf4, 0x21, 0x00


	//----- nvinfo : EIATTR_SPARSE_MMA_MASK
	.align		4
.L_35:
        /*00e8*/ 	.byte	0x03, 0x50
        /*00ea*/ 	.short	0x0000


	//----- nvinfo : EIATTR_MAXREG_COUNT
	.align		4
        /*00ec*/ 	.byte	0x03, 0x1b
        /*00ee*/ 	.short	0x0080


	//----- nvinfo : EIATTR_NUM_BARRIERS
	.align		4
        /*00f0*/ 	.byte	0x02, 0x4c
        /*00f2*/ 	.byte	0x01
	.zero		1


	//----- nvinfo : EIATTR_VRC_CTA_INIT_COUNT
	.align		4
        /*00f4*/ 	.byte	0x02, 0x4a
	.zero		1
	.zero		1


	//----- nvinfo : EIATTR_EXIT_INSTR_OFFSETS
	.align		4
        /*00f8*/ 	.byte	0x04, 0x1c
        /*00fa*/ 	.short	(.L_37 - .L_36)


	//   ....[0]....
.L_36:
        /*00fc*/ 	.word	0x00002630


	//   ....[1]....
        /*0100*/ 	.word	0x00002650


	//----- nvinfo : EIATTR_REQNTID
	.align		4
.L_37:
        /*0104*/ 	.byte	0x04, 0x10
        /*0106*/ 	.short	(.L_39 - .L_38)
.L_38:
        /*0108*/ 	.word	0x00000200
        /*010c*/ 	.word	0x00000001
        /*0110*/ 	.word	0x00000001


	//----- nvinfo : EIATTR_CBANK_PARAM_SIZE
	.align		4
.L_39:
        /*0114*/ 	.byte	0x03, 0x19
        /*0116*/ 	.short	0x0050


	//----- nvinfo : EIATTR_PARAM_CBANK
	.align		4
        /*0118*/ 	.byte	0x04, 0x0a
        /*011a*/ 	.short	(.L_41 - .L_40)
	.align		4
.L_40:
        /*011c*/ 	.word	index@(.nv.constant0.matmul_kernel)
        /*0120*/ 	.short	0x0380
        /*0122*/ 	.short	0x0050


	//----- nvinfo : EIATTR_SW_WAR
	.align		4
.L_41:
        /*0124*/ 	.byte	0x04, 0x36
        /*0126*/ 	.short	(.L_43 - .L_42)
.L_42:
        /*0128*/ 	.word	0x00000008
.L_43:


//--------------------- .nv.compat                --------------------------
	.section	.nv.compat,"",@"SHT_CUDA_COMPAT_INFO"
	.align	4
        /*0000*/ 	.byte	0x02, 0x02, 0x02, 0x00, 0x02, 0x05, 0x05, 0x00, 0x02, 0x03, 0x00, 0x00, 0x02, 0x06, 0x01, 0x00


//--------------------- .nv.callgraph             --------------------------
	.section	.nv.callgraph,"",@"SHT_CUDA_CALLGRAPH"
	.align	4
	.sectionentsize	8
	.align		4
        /*0000*/ 	.word	0x00000000
	.align		4
        /*0004*/ 	.word	0xffffffff
	.align		4
        /*0008*/ 	.word	0x00000000
	.align		4
        /*000c*/ 	.word	0xfffffffe
	.align		4
        /*0010*/ 	.word	0x00000000
	.align		4
        /*0014*/ 	.word	0xfffffffd
	.align		4
        /*0018*/ 	.word	0x00000000
	.align		4
        /*001c*/ 	.word	0xfffffffc


//--------------------- .text.matmul_kernel       --------------------------
	.section	.text.matmul_kernel,"ax",@progbits
	.align	128
        .global         matmul_kernel
        .type           matmul_kernel,@function
        .size           matmul_kernel,(.L_x_4 - matmul_kernel)
        .other          matmul_kernel,@"STO_CUDA_ENTRY STV_DEFAULT"
matmul_kernel:
.text.matmul_kernel:
[----:B------:R-:W0:Y:S08]  /*0000*/  LDC R1, c[0x0][0x37c] ;  /* 0x0000df00ff017b82 */ /* 0x000e300000000800 */
[----:B------:R-:W1:Y:S01]  /*0010*/  LDC.64 R24, c[0x0][0x398] ;  /* 0x0000e600ff187b82 */ /* 0x000e620000000a00 */
[----:B------:R-:W2:Y:S01]  /*0020*/  S2R R5, SR_CTAID.X ;  /* 0x0000000000057919 */ /* 0x000ea20000002500 */
[----:B------:R-:W3:Y:S01]  /*0030*/  LDCU UR4, c[0x0][0x3a0] ;  /* 0x00007400ff0477ac */ /* 0x000ee20008000800 */
[----:B------:R-:W-:Y:S01]  /*0040*/  UMOV UR5, 0x400 ;  /* 0x0000040000057882 */ /* 0x000fe20000000000 */
[----:B------:R-:W4:Y:S04]  /*0050*/  LDCU.64 UR8, c[0x0][0x358] ;  /* 0x00006b00ff0877ac */ /* 0x000f280008000a00 */
[----:B------:R-:W5:Y:S01]  /*0060*/  S2UR UR6, SR_CgaCtaId ;  /* 0x00000000000679c3 */ /* 0x000f620000008800 */
[----:B------:R-:W0:Y:S01]  /*0070*/  LDCU UR7, c[0x0][0x3a0] ;  /* 0x00007400ff0777ac */ /* 0x000e220008000800 */
[----:B---3--:R-:W-:Y:S01]  /*0080*/  UIADD3 UR4, UPT, UPT, UR4, 0x3f, URZ ;  /* 0x0000003f04047890 */ /* 0x008fe2000fffe0ff */
[----:B-1----:R-:W-:-:S03]  /*0090*/  VIADD R0, R25, 0x3f ;  /* 0x0000003f19007836 */ /* 0x002fc60000000000 */
[----:B------:R-:W-:Y:S02]  /*00a0*/  UISETP.GT.AND UP0, UPT, UR4, 0x3f, UPT ;  /* 0x0000003f0400788c */ /* 0x000fe4000bf04270 */
[----:B------:R-:W-:Y:S01]  /*00b0*/  SHF.R.S32.HI R3, RZ, 0x1f, R0 ;  /* 0x0000001fff037819 */ /* 0x000fe20000011400 */
[----:B-----5:R-:W-:-:S03]  /*00c0*/  ULEA UR5, UR6, UR5, 0x18 ;  /* 0x0000000506057291 */ /* 0x020fc6000f8ec0ff */
[----:B------:R-:W-:Y:S02]  /*00d0*/  LEA.HI R3, R3, R0, RZ, 0x6 ;  /* 0x0000000003037211 */ /* 0x000fe400078f30ff */
[----:B--2---:R-:W-:Y:S02]  /*00e0*/  IABS R8, R5 ;  /* 0x0000000500087213 */ /* 0x004fe40000000000 */
[----:B------:R-:W-:-:S05]  /*00f0*/  SHF.R.S32.HI R3, RZ, 0x6, R3 ;  /* 0x00000006ff037819 */ /* 0x000fca0000011403 */
[----:B------:R-:W-:-:S05]  /*0100*/  IMAD.SHL.U32 R4, R3, 0x8, RZ ;  /* 0x0000000803047824 */ /* 0x000fca00078e00ff */
[-C--:B------:R-:W-:Y:S02]  /*0110*/  IABS R7, R4.reuse ;  /* 0x0000000400077213 */ /* 0x080fe40000000000 */
[----:B------:R-:W-:Y:S02]  /*0120*/  IABS R10, R4 ;  /* 0x00000004000a7213 */ /* 0x000fe40000000000 */
[----:B------:R-:W1:Y:S08]  /*0130*/  I2F.RP R0, R7 ;  /* 0x0000000700007306 */ /* 0x000e700000209400 */
[----:B-1----:R-:W1:Y:S02]  /*0140*/  MUFU.RCP R0, R0 ;  /* 0x0000000000007308 */ /* 0x002e640000001000 */
[----:B-1----:R-:W-:-:S02]  /*0150*/  VIADD R2, R0, 0xffffffe ;  /* 0x0ffffffe00027836 */ /* 0x002fc40000000000 */
[----:B------:R-:W-:-:S04]  /*0160*/  IMAD.MOV R0, RZ, RZ, -R10 ;  /* 0x000000ffff007224 */ /* 0x000fc800078e0a0a */
[----:B------:R1:W2:Y:S02]  /*0170*/  F2I.FTZ.U32.TRUNC.NTZ R3, R2 ;  /* 0x0000000200037305 */ /* 0x0002a4000021f000 */
[----:B-1----:R-:W-:Y:S02]  /*0180*/  IMAD.MOV.U32 R2, RZ, RZ, RZ ;  /* 0x000000ffff027224 */ /* 0x002fe400078e00ff */
[----:B--2---:R-:W-:-:S04]  /*0190*/  IMAD.MOV R6, RZ, RZ, -R3 ;  /* 0x000000ffff067224 */ /* 0x004fc800078e0a03 */
[----:B------:R-:W-:Y:S02]  /*01a0*/  IMAD R9, R6, R7, RZ ;  /* 0x0000000706097224 */ /* 0x000fe400078e02ff */
[----:B------:R-:W-:Y:S02]  /*01b0*/  IMAD.MOV.U32 R6, RZ, RZ, R8 ;  /* 0x000000ffff067224 */ /* 0x000fe400078e0008 */
[----:B------:R-:W-:-:S06]  /*01c0*/  IMAD.HI.U32 R3, R3, R9, R2 ;  /* 0x0000000903037227 */ /* 0x000fcc00078e0002 */
[----:B------:R-:W-:-:S04]  /*01d0*/  IMAD.HI.U32 R3, R3, R6, RZ ;  /* 0x0000000603037227 */ /* 0x000fc800078e00ff */
[----:B------:R-:W-:-:S05]  /*01e0*/  IMAD R0, R3, R0, R6 ;  /* 0x0000000003007224 */ /* 0x000fca00078e0206 */
[----:B------:R-:W-:-:S13]  /*01f0*/  ISETP.GT.U32.AND P1, PT, R7, R0, PT ;  /* 0x000000000700720c */ /* 0x000fda0003f24070 */
[----:B------:R-:W-:Y:S02]  /*0200*/  @!P1 IMAD.IADD R0, R0, 0x1, -R7 ;  /* 0x0000000100009824 */ /* 0x000fe400078e0a07 */
[----:B------:R-:W-:Y:S01]  /*0210*/  @!P1 VIADD R3, R3, 0x1 ;  /* 0x0000000103039836 */ /* 0x000fe20000000000 */
[----:B------:R-:W-:Y:S02]  /*0220*/  ISETP.NE.AND P1, PT, R4, RZ, PT ;  /* 0x000000ff0400720c */ /* 0x000fe40003f25270 */
[----:B------:R-:W-:Y:S02]  /*0230*/  ISETP.GE.U32.AND P0, PT, R0, R7, PT ;  /* 0x000000070000720c */ /* 0x000fe40003f06070 */
[----:B------:R-:W-:-:S04]  /*0240*/  LOP3.LUT R0, R5, R4, RZ, 0x3c, !PT ;  /* 0x0000000405007212 */ /* 0x000fc800078e3cff */
[----:B------:R-:W-:Y:S01]  /*0250*/  ISETP.GE.AND P2, PT, R0, RZ, PT ;  /* 0x000000ff0000720c */ /* 0x000fe20003f46270 */
[----:B------:R-:W-:-:S06]  /*0260*/  VIADD R0, R24, 0x3f ;  /* 0x0000003f18007836 */ /* 0x000fcc0000000000 */
[----:B------:R-:W-:-:S04]  /*0270*/  @P0 VIADD R3, R3, 0x1 ;  /* 0x0000000103030836 */ /* 0x000fc80000000000 */
[----:B------:R-:W-:Y:S01]  /*0280*/  IMAD.MOV.U32 R2, RZ, RZ, R3 ;  /* 0x000000ffff027224 */ /* 0x000fe200078e0003 */
[----:B------:R-:W-:-:S03]  /*0290*/  SHF.R.S32.HI R3, RZ, 0x1f, R0 ;  /* 0x0000001fff037819 */ /* 0x000fc60000011400 */
[----:B------:R-:W-:Y:S01]  /*02a0*/  @!P2 IMAD.MOV R2, RZ, RZ, -R2 ;  /* 0x000000ffff02a224 */ /* 0x000fe200078e0a02 */
[----:B------:R-:W-:Y:S02]  /*02b0*/  @!P1 LOP3.LUT R2, RZ, R4, RZ, 0x33, !PT ;  /* 0x00000004ff029212 */ /* 0x000fe400078e33ff */
[----:B------:R-:W-:-:S03]  /*02c0*/  LEA.HI R3, R3, R0, RZ, 0x6 ;  /* 0x0000000003037211 */ /* 0x000fc600078f30ff */
[----:B------:R-:W-:Y:S02]  /*02d0*/  IMAD.SHL.U32 R18, R2, 0x8, RZ ;  /* 0x0000000802127824 */ /* 0x000fe400078e00ff */
[----:B------:R-:W-:-:S03]  /*02e0*/  IMAD.MOV R2, RZ, RZ, -R2 ;  /* 0x000000ffff027224 */ /* 0x000fc600078e0a02 */
[----:B------:R-:W-:Y:S01]  /*02f0*/  LEA.HI.SX32 R3, R3, -R18, 0x1a ;  /* 0x8000001203037211 */ /* 0x000fe200078fd2ff */
[----:B------:R-:W-:-:S03]  /*0300*/  IMAD R8, R4, R2, R5 ;  /* 0x0000000204087224 */ /* 0x000fc600078e0205 */
[----:B------:R-:W-:Y:S02]  /*0310*/  VIMNMX R11, PT, PT, R3, 0x8, PT ;  /* 0x00000008030b7848 */ /* 0x000fe40003fe0100 */
[----:B------:R-:W-:Y:S02]  /*0320*/  IABS R9, R8 ;  /* 0x0000000800097213 */ /* 0x000fe40000000000 */
[-C--:B------:R-:W-:Y:S02]  /*0330*/  IABS R7, R11.reuse ;  /* 0x0000000b00077213 */ /* 0x080fe40000000000 */
[----:B------:R-:W-:Y:S02]  /*0340*/  IABS R4, R11 ;  /* 0x0000000b00047213 */ /* 0x000fe40000000000 */
[----:B------:R-:W1:Y:S08]  /*0350*/  I2F.RP R0, R7 ;  /* 0x0000000700007306 */ /* 0x000e700000209400 */
[----:B-1----:R-:W1:Y:S02]  /*0360*/  MUFU.RCP R0, R0 ;  /* 0x0000000000007308 */ /* 0x002e640000001000 */
[----:B-1----:R-:W-:-:S02]  /*0370*/  VIADD R3, R0, 0xffffffe ;  /* 0x0ffffffe00037836 */ /* 0x002fc40000000000 */
[----:B------:R-:W-:Y:S02]  /*0380*/  IMAD.MOV R0, RZ, RZ, -R4 ;  /* 0x000000ffff007224 */ /* 0x000fe400078e0a04 */
[----:B------:R-:W1:Y:S02]  /*0390*/  S2R R4, SR_TID.X ;  /* 0x0000000000047919 */ /* 0x000e640000002100 */
[----:B------:R-:W2:Y:S02]  /*03a0*/  F2I.FTZ.U32.TRUNC.NTZ R3, R3 ;  /* 0x0000000300037305 */ /* 0x000ea4000021f000 */
[----:B--2---:R-:W-:-:S04]  /*03b0*/  IMAD.MOV R6, RZ, RZ, -R3 ;  /* 0x000000ffff067224 */ /* 0x004fc800078e0a03 */
[----:B------:R-:W-:-:S04]  /*03c0*/  IMAD.MOV.U32 R2, RZ, RZ, R6 ;  /* 0x000000ffff027224 */ /* 0x000fc800078e0006 */
[----:B------:R-:W-:Y:S02]  /*03d0*/  IMAD R5, R2, R7, RZ ;  /* 0x0000000702057224 */ /* 0x000fe400078e02ff */
[----:B------:R-:W-:-:S04]  /*03e0*/  IMAD.MOV.U32 R2, RZ, RZ, RZ ;  /* 0x000000ffff027224 */ /* 0x000fc800078e00ff */
[----:B------:R-:W-:Y:S01]  /*03f0*/  IMAD.HI.U32 R2, R3, R5, R2 ;  /* 0x0000000503027227 */ /* 0x000fe200078e0002 */
[----:B-1----:R-:W-:Y:S02]  /*0400*/  SHF.R.U32.HI R78, RZ, 0x6, R4 ;  /* 0x00000006ff4e7819 */ /* 0x002fe40000011604 */
[C---:B------:R-:W-:Y:S02]  /*0410*/  LEA.HI R3, R4.reuse, 0x8, RZ, 0x1a ;  /* 0x0000000804037811 */ /* 0x040fe400078fd0ff */
[----:B------:R-:W-:Y:S01]  /*0420*/  LEA.HI R5, R4, 0x38, RZ, 0x1a ;  /* 0x0000003804057811 */ /* 0x000fe200078fd0ff */
[----:B------:R-:W-:Y:S01]  /*0430*/  IMAD.HI.U32 R2, R2, R9, RZ ;  /* 0x0000000902027227 */ /* 0x000fe200078e00ff */
[----:B------:R-:W-:Y:S02]  /*0440*/  LOP3.LUT R79, R4, 0x3f, RZ, 0xc0, !PT ;  /* 0x0000003f044f7812 */ /* 0x000fe400078ec0ff */
[----:B------:R-:W-:Y:S01]  /*0450*/  SGXT.U32 R78, R78, 0x3 ;  /* 0x000000034e4e781a */ /* 0x000fe20000000000 */
[----:B------:R-:W-:-:S05]  /*0460*/  IMAD R0, R2, R0, R9 ;  /* 0x0000000002007224 */ /* 0x000fca00078e0209 */
[----:B------:R-:W-:-:S13]  /*0470*/  ISETP.GT.U32.AND P1, PT, R7, R0, PT ;  /* 0x000000000700720c */ /* 0x000fda0003f24070 */
[----:B------:R-:W-:Y:S02]  /*0480*/  @!P1 IMAD.IADD R0, R0, 0x1, -R7 ;  /* 0x0000000100009824 */ /* 0x000fe400078e0a07 */
[----:B------:R-:W-:Y:S01]  /*0490*/  @!P1 VIADD R2, R2, 0x1 ;  /* 0x0000000102029836 */ /* 0x000fe20000000000 */
[----:B------:R-:W-:Y:S02]  /*04a0*/  ISETP.NE.AND P1, PT, R11, RZ, PT ;  /* 0x000000ff0b00720c */ /* 0x000fe40003f25270 */
[----:B------:R-:W-:Y:S02]  /*04b0*/  ISETP.GE.U32.AND P0, PT, R0, R7, PT ;  /* 0x000000070000720c */ /* 0x000fe40003f06070 */
[----:B------:R-:W-:Y:S02]  /*04c0*/  LOP3.LUT R0, R8, R11, RZ, 0x3c, !PT ;  /* 0x0000000b08007212 */ /* 0x000fe400078e3cff */
[----:B------:R-:W-:Y:S02]  /*04d0*/  LOP3.LUT R7, R78, 0x20, RZ, 0xfc, !PT ;  /* 0x000000204e077812 */ /* 0x000fe400078efcff */
[----:B------:R-:W-:-:S07]  /*04e0*/  ISETP.GE.AND P2, PT, R0, RZ, PT ;  /* 0x000000ff0000720c */ /* 0x000fce0003f46270 */
[----:B------:R-:W-:-:S04]  /*04f0*/  @P0 VIADD R2, R2, 0x1 ;  /* 0x0000000102020836 */ /* 0x000fc80000000000 */
[----:B------:R-:W-:Y:S01]  /*0500*/  IMAD.MOV.U32 R6, RZ, RZ, R2 ;  /* 0x000000ffff067224 */ /* 0x000fe200078e0002 */
[----:B------:R-:W-:-:S03]  /*0510*/  LEA.HI R2, R4, 0x18, RZ, 0x1a ;  /* 0x0000001804027811 */ /* 0x000fc600078fd0ff */
[----:B------:R-:W-:Y:S01]  /*0520*/  @!P2 IMAD.MOV R6, RZ, RZ, -R6 ;  /* 0x000000ffff06a224 */ /* 0x000fe200078e0a06 */
[----:B------:R-:W-:-:S05]  /*0530*/  @!P1 LOP3.LUT R6, RZ, R11, RZ, 0x33, !PT ;  /* 0x0000000bff069212 */ /* 0x000fca00078e33ff */
[----:B------:R-:W-:Y:S02]  /*0540*/  IMAD.MOV R0, RZ, RZ, -R6 ;  /* 0x000000ffff007224 */ /* 0x000fe400078e0a06 */
[----:B------:R-:W-:Y:S01]  /*0550*/  IMAD.SHL.U32 R17, R6, 0x40, RZ ;  /* 0x0000004006117824 */ /* 0x000fe200078e00ff */
[C---:B------:R-:W-:Y:S01]  /*0560*/  LOP3.LUT R6, R78.reuse, 0x10, RZ, 0xfc, !PT ;  /* 0x000000104e067812 */ /* 0x040fe200078efcff */
[----:B------:R-:W-:Y:S01]  /*0570*/  IMAD R0, R11, R0, R8 ;  /* 0x000000000b007224 */ /* 0x000fe200078e0208 */
[----:B------:R-:W-:Y:S01]  /*0580*/  LOP3.LUT R8, R78, 0x30, RZ, 0xfc, !PT ;  /* 0x000000304e087812 */ /* 0x000fe200078efcff */
[--C-:B------:R-:W-:Y:S01]  /*0590*/  IMAD.IADD R10, R3, 0x1, R17.reuse ;  /* 0x00000001030a7824 */ /* 0x100fe200078e0211 */
[C---:B------:R-:W-:Y:S01]  /*05a0*/  LOP3.LUT R9, R17.reuse, R78, RZ, 0xfc, !PT ;  /* 0x0000004e11097212 */ /* 0x040fe200078efcff */
[----:B------:R-:W-:Y:S01]  /*05b0*/  IMAD.IADD R18, R18, 0x1, R0 ;  /* 0x0000000112127824 */ /* 0x000fe200078e0200 */
[----:B------:R-:W-:Y:S01]  /*05c0*/  LEA.HI R0, R4, 0x28, RZ, 0x1a ;  /* 0x0000002804007811 */ /* 0x000fe200078fd0ff */
[--C-:B------:R-:W-:Y:S01]  /*05d0*/  IMAD.IADD R12, R2, 0x1, R17.reuse ;  /* 0x00000001020c7824 */ /* 0x100fe200078e0211 */
[--C-:B------:R-:W-:Y:S01]  /*05e0*/  LOP3.LUT R11, R17, 0x10, R78.reuse, 0xfe, !PT ;  /* 0x00000010110b7812 */ /* 0x100fe200078efe4e */
[--C-:B------:R-:W-:Y:S01]  /*05f0*/  IMAD.IADD R16, R5, 0x1, R17.reuse ;  /* 0x0000000105107824 */ /* 0x100fe200078e0211 */
[C-C-:B------:R-:W-:Y:S01]  /*0600*/  LOP3.LUT R13, R17.reuse, 0x20, R78.reuse, 0xfe, !PT ;  /* 0x00000020110d7812 */ /* 0x140fe200078efe4e */
[----:B------:R-:W-:Y:S01]  /*0610*/  IMAD.IADD R14, R0, 0x1, R17 ;  /* 0x00000001000e7824 */ /* 0x000fe200078e0211 */
[----:B------:R-:W-:Y:S01]  /*0620*/  LOP3.LUT R15, R17, 0x30, R78, 0xfe, !PT ;  /* 0x00000030110f7812 */ /* 0x000fe200078efe4e */
[----:B------:R-:W-:Y:S01]  /*0630*/  IMAD R17, R18, 0x40, R79 ;  /* 0x0000004012117824 */ /* 0x000fe200078e024f */
[----:B0---4-:R-:W-:Y:S06]  /*0640*/  BRA.U UP0, `(.L_x_0) ;  /* 0x00000001001c7547 */ /* 0x011fec000b800000 */
[----:B------:R-:W-:Y:S01]  /*0650*/  IMAD.SHL.U32 R18, R4, 0x8, RZ ;  /* 0x0000000804127824 */ /* 0x000fe200078e00ff */
[----:B------:R-:W-:Y:S02]  /*0660*/  SHF.R.U32.HI R19, RZ, 0x2, R4 ;  /* 0x00000002ff137819 */ /* 0x000fe40000011604 */
[----:B------:R-:W-:Y:S02]  /*0670*/  CS2R R44, SRZ ;  /* 0x00000000002c7805 */ /* 0x000fe4000001ff00 */
[----:B------:R-:W-:Y:S02]  /*0680*/  CS2R R46, SRZ ;  /* 0x00000000002e7805 */ /* 0x000fe4000001ff00 */
[----:B------:R-:W-:Y:S02]  /*0690*/  CS2R R40, SRZ ;  /* 0x0000000000287805 */ /* 0x000fe4000001ff00 */
[----:B------:R-:W-:Y:S01]  /*06a0*/  CS2R R42, SRZ ;  /* 0x00000000002a7805 */ /* 0x000fe2000001ff00 */
[----:B------:R-:W-:Y:S06]  /*06b0*/  BRA `(.L_x_1) ;  /* 0x00000018005c7947 */ /* 0x000fec0003800000 */
.L_x_0:
[----:B------:R-:W-:Y:S01]  /*06c0*/  IABS R35, R25 ;  /* 0x0000001900237213 */ /* 0x000fe20000000000 */
[C---:B------:R-:W-:Y:S01]  /*06d0*/  IMAD.SHL.U32 R23, R4.reuse, 0x40, RZ ;  /* 0x0000004004177824 */ /* 0x040fe200078e00ff */
[----:B------:R-:W-:Y:S01]  /*06e0*/  IABS R39, R24 ;  /* 0x0000001800277213 */ /* 0x000fe20000000000 */
[----:B------:R-:W-:Y:S01]  /*06f0*/  IMAD.SHL.U32 R26, R4, 0x10, RZ ;  /* 0x00000010041a7824 */ /* 0x000fe200078e00ff */
[----:B------:R-:W0:Y:S01]  /*0700*/  I2F.RP R20, R35 ;  /* 0x0000002300147306 */ /* 0x000e220000209400 */
[----:B------:R-:W-:Y:S01]  /*0710*/  IABS R29, R15 ;  /* 0x0000000f001d7213 */ /* 0x000fe20000000000 */
[----:B------:R-:W1:Y:S01]  /*0720*/  LDCU UR6, c[0x0][0x3b0] ;  /* 0x00007600ff0677ac */ /* 0x000e620008000800 */
[----:B------:R-:W-:Y:S02]  /*0730*/  LOP3.LUT R23, R23, 0x1c0, RZ, 0xc0, !PT ;  /* 0x000001c017177812 */ /* 0x000fe400078ec0ff */
[----:B------:R-:W-:Y:S02]  /*0740*/  CS2R R44, SRZ ;  /* 0x00000000002c7805 */ /* 0x000fe4000001ff00 */
[----:B------:R-:W-:Y:S01]  /*0750*/  LOP3.LUT R26, R26, 0x600, RZ, 0xc0, !PT ;  /* 0x000006001a1a7812 */ /* 0x000fe200078ec0ff */
[----:B------:R-:W2:Y:S01]  /*0760*/  LDCU.128 UR12, c[0x0][0x380] ;  /* 0x00007000ff0c77ac */ /* 0x000ea20008000c00 */
[----:B------:R-:W-:Y:S01]  /*0770*/  IABS R31, R14 ;  /* 0x0000000e001f7213 */ /* 0x000fe20000000000 */
[----:B------:R-:W3:Y:S01]  /*0780*/  I2F.RP R22, R39 ;  /* 0x0000002700167306 */ /* 0x000ee20000209400 */
[----:B------:R-:W-:Y:S01]  /*0790*/  IABS R33, R13 ;  /* 0x0000000d00217213 */ /* 0x000fe20000000000 */
[----:B------:R-:W4:Y:S01]  /*07a0*/  LDCU UR11, c[0x0][0x3a4] ;  /* 0x00007480ff0b77ac */ /* 0x000f220008000800 */
[----:B------:R-:W-:-:S02]  /*07b0*/  IADD3 R34, PT, PT, R26, UR5, R23 ;  /* 0x000000051a227c10 */ /* 0x000fc4000fffe017 */
[----:B------:R-:W-:Y:S02]  /*07c0*/  CS2R R46, SRZ ;  /* 0x00000000002e7805 */ /* 0x000fe4000001ff00 */
[----:B------:R-:W-:Y:S01]  /*07d0*/  IABS R38, R17 ;  /* 0x0000001100267213 */ /* 0x000fe20000000000 */
[----:B------:R-:W5:Y:S01]  /*07e0*/  LDCU UR10, c[0x0][0x3ac] ;  /* 0x00007580ff0a77ac */ /* 0x000f620008000800 */
[----:B------:R-:W-:Y:S01]  /*07f0*/  CS2R R40, SRZ ;  /* 0x0000000000287805 */ /* 0x000fe2000001ff00 */
[----:B0-----:R-:W0:Y:S01]  /*0800*/  MUFU.RCP R20, R20 ;  /* 0x0000001400147308 */ /* 0x001e220000001000 */
[----:B------:R-:W-:-:S07]  /*0810*/  CS2R R42, SRZ ;  /* 0x00000000002a7805 */ /* 0x000fce000001ff00 */
[----:B---3--:R-:W3:Y:S01]  /*0820*/  MUFU.RCP R22, R22 ;  /* 0x0000001600167308 */ /* 0x008ee20000001000 */
[----:B-----5:R-:W-:Y:S02]  /*0830*/  IMAD R61, R79, UR10, RZ ;  /* 0x0000000a4f3d7c24 */ /* 0x020fe4000f8e02ff */
[----:B0-----:R-:W-:Y:S02]  /*0840*/  VIADD R18, R20, 0xffffffe ;  /* 0x0ffffffe14127836 */ /* 0x001fe40000000000 */
[----:B------:R-:W-:Y:S01]  /*0850*/  IMAD.MOV.U32 R20, RZ, RZ, RZ ;  /* 0x000000ffff147224 */ /* 0x000fe200078e00ff */
[----:B------:R-:W-:Y:S02]  /*0860*/  SHF.R.S32.HI R76, RZ, 0x1f, R61 ;  /* 0x0000001fff4c7819 */ /* 0x000fe4000001143d */
[----:B------:R0:W5:Y:S01]  /*0870*/  F2I.FTZ.U32.TRUNC.NTZ R19, R18 ;  /* 0x0000001200137305 */ /* 0x000162000021f000 */
[----:B---3--:R-:W-:-:S07]  /*0880*/  VIADD R21, R22, 0xffffffe ;  /* 0x0ffffffe16157836 */ /* 0x008fce0000000000 */
[----:B------:R-:W3:Y:S01]  /*0890*/  F2I.FTZ.U32.TRUNC.NTZ R21, R21 ;  /* 0x0000001500157305 */ /* 0x000ee2000021f000 */
[----:B0-----:R-:W-:Y:S02]  /*08a0*/  IMAD.MOV.U32 R18, RZ, RZ, RZ ;  /* 0x000000ffff127224 */ /* 0x001fe400078e00ff */
[----:B-----5:R-:W-:-:S04]  /*08b0*/  IMAD.MOV R28, RZ, RZ, -R19 ;  /* 0x000000ffff1c7224 */ /* 0x020fc800078e0a13 */
[----:B------:R-:W-:-:S04]  /*08c0*/  IMAD R27, R28, R35, RZ ;  /* 0x000000231c1b7224 */ /* 0x000fc800078e02ff */
[----:B------:R-:W-:Y:S01]  /*08d0*/  IMAD.HI.U32 R18, R19, R27, R18 ;  /* 0x0000001b13127227 */ /* 0x000fe200078e0012 */
[----:B------:R-:W-:-:S03]  /*08e0*/  IABS R27, R16 ;  /* 0x00000010001b7213 */ /* 0x000fc60000000000 */
[----:B---3--:R-:W-:Y:S02]  /*08f0*/  IMAD.MOV R28, RZ, RZ, -R21 ;  /* 0x000000ffff1c7224 */ /* 0x008fe400078e0a15 */
[----:B------:R-:W-:-:S04]  /*0900*/  IMAD.HI.U32 R22, R18, R29, RZ ;  /* 0x0000001d12167227 */ /* 0x000fc800078e00ff */
[----:B------:R-:W-:-:S04]  /*0910*/  IMAD.HI.U32 R23, R18, R31, RZ ;  /* 0x0000001f12177227 */ /* 0x000fc800078e00ff */
[----:B------:R-:W-:-:S04]  /*0920*/  IMAD.HI.U32 R26, R18, R33, RZ ;  /* 0x00000021121a7227 */ /* 0x000fc800078e00ff */
[----:B------:R-:W-:Y:S02]  /*0930*/  IMAD.MOV R22, RZ, RZ, -R22 ;  /* 0x000000ffff167224 */ /* 0x000fe400078e0a16 */
[----:B------:R-:W-:Y:S02]  /*0940*/  IMAD.MOV R32, RZ, RZ, -R23 ;  /* 0x000000ffff207224 */ /* 0x000fe400078e0a17 */
[----:B------:R-:W-:Y:S02]  /*0950*/  IMAD.MOV R36, RZ, RZ, -R26 ;  /* 0x000000ffff247224 */ /* 0x000fe400078e0a1a */
[----:B------:R-:W-:Y:S01]  /*0960*/  IMAD R22, R35, R22, R29 ;  /* 0x0000001623167224 */ /* 0x000fe200078e021d */
[----:B------:R-:W-:Y:S01]  /*0970*/  IABS R29, R12 ;  /* 0x0000000c001d7213 */ /* 0x000fe20000000000 */
[----:B------:R-:W-:-:S03]  /*0980*/  IMAD.HI.U32 R19, R18, R27, RZ ;  /* 0x0000001b12137227 */ /* 0x000fc600078e00ff */
[C---:B------:R-:W-:Y:S01]  /*0990*/  ISETP.GT.U32.AND P6, PT, R35.reuse, R22, PT ;  /* 0x000000162300720c */ /* 0x040fe20003fc4070 */
[----:B------:R-:W-:Y:S02]  /*09a0*/  IMAD R37, R28, R39, RZ ;  /* 0x000000271c257224 */ /* 0x000fe400078e02ff */
[----:B------:R-:W-:Y:S01]  /*09b0*/  IMAD R26, R35, R32, R31 ;  /* 0x00000020231a7224 */ /* 0x000fe200078e021f */
[----:B------:R-:W-:Y:S01]  /*09c0*/  IABS R31, R11 ;  /* 0x0000000b001f7213 */ /* 0x000fe20000000000 */
[----:B------:R-:W-:Y:S02]  /*09d0*/  IMAD.MOV R30, RZ, RZ, -R19 ;  /* 0x000000ffff1e7224 */ /* 0x000fe400078e0a13 */
[----:B------:R-:W-:Y:S01]  /*09e0*/  IMAD.HI.U32 R28, R21, R37, R20 ;  /* 0x00000025151c7227 */ /* 0x000fe200078e0014 */
[----:B------:R-:W-:Y:S02]  /*09f0*/  IABS R37, R9 ;  /* 0x0000000900257213 */ /* 0x000fe40000000000 */
[----:B------:R-:W-:Y:S01]  /*0a00*/  ISETP.GT.U32.AND P4, PT, R35, R26, PT ;  /* 0x0000001a2300720c */ /* 0x000fe20003f84070 */
[----:B------:R-:W-:-:S04]  /*0a10*/  IMAD.HI.U32 R20, R18, R29, RZ ;  /* 0x0000001d12147227 */ /* 0x000fc800078e00ff */
[----:B------:R-:W-:-:S04]  /*0a20*/  IMAD.HI.U32 R21, R18, R31, RZ ;  /* 0x0000001f12157227 */ /* 0x000fc800078e00ff */
[C---:B------:R-:W-:Y:S02]  /*0a30*/  IMAD R19, R35.reuse, R30, R27 ;  /* 0x0000001e23137224 */ /* 0x040fe400078e021b */
[C---:B------:R-:W-:Y:S01]  /*0a40*/  IMAD R27, R35.reuse, R36, R33 ;  /* 0x00000024231b7224 */ /* 0x040fe200078e0221 */
[----:B------:R-:W-:Y:S01]  /*0a50*/  IABS R33, R10 ;  /* 0x0000000a00217213 */ /* 0x000fe20000000000 */
[----:B------:R-:W-:Y:S01]  /*0a60*/  IMAD.MOV R30, RZ, RZ, -R20 ;  /* 0x000000ffff1e7224 */ /* 0x000fe200078e0a14 */
[C---:B------:R-:W-:Y:S01]  /*0a70*/  ISETP.GT.U32.AND P3, PT, R35.reuse, R19, PT ;  /* 0x000000132300720c */ /* 0x040fe20003f64070 */
[----:B------:R-:W-:Y:S01]  /*0a80*/  IMAD.MOV R32, RZ, RZ, -R21 ;  /* 0x000000ffff207224 */ /* 0x000fe200078e0a15 */
[----:B------:R-:W-:Y:S01]  /*0a90*/  ISETP.GT.U32.AND P5, PT, R35, R27, PT ;  /* 0x0000001b2300720c */ /* 0x000fe20003fa4070 */
[----:B------:R-:W-:Y:S01]  /*0aa0*/  IMAD.HI.U32 R20, R28, R38, RZ ;  /* 0x000000261c147227 */ /* 0x000fe200078e00ff */
[----:B------:R-:W-:-:S03]  /*0ab0*/  SHF.R.U32.HI R21, RZ, 0x2, R4 ;  /* 0x00000002ff157819 */ /* 0x000fc60000011604 */
[----:B------:R-:W-:Y:S01]  /*0ac0*/  IMAD R28, R35, R30, R29 ;  /* 0x0000001e231c7224 */ /* 0x000fe200078e021d */
[----:B------:R-:W-:Y:S01]  /*0ad0*/  SGXT.U32 R21, R21, 0x3 ;  /* 0x000000031515781a */ /* 0x000fe20000000000 */
[C---:B------:R-:W-:Y:S02]  /*0ae0*/  IMAD R29, R35.reuse, R32, R31 ;  /* 0x00000020231d7224 */ /* 0x040fe400078e021f */
[C---:B------:R-:W-:Y:S01]  /*0af0*/  IMAD.HI.U32 R23, R18.reuse, R33, RZ ;  /* 0x0000002112177227 */ /* 0x040fe200078e00ff */
[C---:B------:R-:W-:Y:S02]  /*0b00*/  ISETP.GT.U32.AND P0, PT, R35.reuse, R28, PT ;  /* 0x0000001c2300720c */ /* 0x040fe40003f04070 */
[----:B------:R-:W-:Y:S01]  /*0b10*/  ISETP.GT.U32.AND P1, PT, R35, R29, PT ;  /* 0x0000001d2300720c */ /* 0x000fe20003f24070 */
[----:B------:R-:W-:-:S04]  /*0b20*/  IMAD.HI.U32 R18, R18, R37, RZ ;  /* 0x0000002512127227 */ /* 0x000fc800078e00ff */
[----:B------:R-:W-:Y:S02]  /*0b30*/  IMAD.MOV R36, RZ, RZ, -R23 ;  /* 0x000000ffff247224 */ /* 0x000fe400078e0a17 */
[----:B------:R-:W-:Y:S02]  /*0b40*/  IMAD.MOV R20, RZ, RZ, -R20 ;  /* 0x000000ffff147224 */ /* 0x000fe400078e0a14 */
[----:B------:R-:W-:Y:S02]  /*0b50*/  IMAD.MOV R18, RZ, RZ, -R18 ;  /* 0x000000ffff127224 */ /* 0x000fe400078e0a12 */
[----:B------:R-:W-:Y:S01]  /*0b60*/  IMAD R30, R35, R36, R33 ;  /* 0x00000024231e7224 */ /* 0x000fe200078e0221 */
[C---:B------:R-:W-:Y:S01]  /*0b70*/  LOP3.LUT R33, R4.reuse, 0x180, RZ, 0xc0, !PT ;  /* 0x0000018004217812 */ /* 0x040fe200078ec0ff */
[----:B------:R-:W-:Y:S01]  /*0b80*/  IMAD R32, R39, R20, R38 ;  /* 0x0000001427207224 */ /* 0x000fe200078e0226 */
[----:B------:R-:W-:Y:S01]  /*0b90*/  LOP3.LUT R20, R4, 0x3, RZ, 0xc0, !PT ;  /* 0x0000000304147812 */ /* 0x000fe200078ec0ff */
[C---:B------:R-:W-:Y:S01]  /*0ba0*/  IMAD R31, R35.reuse, R18, R37 ;  /* 0x00000012231f7224 */ /* 0x040fe200078e0225 */
[----:B------:R-:W-:Y:S01]  /*0bb0*/  ISETP.GT.U32.AND P2, PT, R35, R30, PT ;  /* 0x0000001e2300720c */ /* 0x000fe20003f44070 */
[----:B------:R-:W-:Y:S01]  /*0bc0*/  @!P3 IMAD.IADD R19, R19, 0x1, -R35 ;  /* 0x000000011313b824 */ /* 0x000fe200078e0a23 */
[----:B------:R-:W-:Y:S01]  /*0bd0*/  SHF.R.U32.HI R73, RZ, 0x3, R33 ;  /* 0x00000003ff497819 */ /* 0x000fe20000011621 */
[--C-:B------:R-:W-:Y:S01]  /*0be0*/  @!P6 IMAD.IADD R22, R22, 0x1, -R35.reuse ;  /* 0x000000011616e824 */ /* 0x100fe200078e0a23 */
[----:B------:R-:W-:Y:S01]  /*0bf0*/  ISETP.GT.U32.AND P6, PT, R39, R32, PT ;  /* 0x000000202700720c */ /* 0x000fe20003fc4070 */
[--C-:B------:R-:W-:Y:S01]  /*0c00*/  @!P4 IMAD.IADD R26, R26, 0x1, -R35.reuse ;  /* 0x000000011a1ac824 */ /* 0x100fe200078e0a23 */
[----:B------:R-:W-:Y:S01]  /*0c10*/  ISETP.GT.U32.AND P3, PT, R35, R31, PT ;  /* 0x0000001f2300720c */ /* 0x000fe20003f64070 */
[--C-:B------:R-:W-:Y:S01]  /*0c20*/  @!P5 IMAD.IADD R27, R27, 0x1, -R35.reuse ;  /* 0x000000011b1bd824 */ /* 0x100fe200078e0a23 */
[C---:B------:R-:W-:Y:S01]  /*0c30*/  ISETP.GT.U32.AND P4, PT, R35.reuse, R19, PT ;  /* 0x000000132300720c */ /* 0x040fe20003f84070 */
[--C-:B------:R-:W-:Y:S01]  /*0c40*/  @!P0 IMAD.IADD R28, R28, 0x1, -R35.reuse ;  /* 0x000000011c1c8824 */ /* 0x100fe200078e0a23 */
[----:B------:R-:W-:Y:S01]  /*0c50*/  ISETP.GT.U32.AND P5, PT, R35, R22, PT ;  /* 0x000000162300720c */ /* 0x000fe20003fa4070 */
[--C-:B------:R-:W-:Y:S01]  /*0c60*/  @!P1 IMAD.IADD R29, R29, 0x1, -R35.reuse ;  /* 0x000000011d1d9824 */ /* 0x100fe200078e0a23 */
[C---:B------:R-:W-:Y:S01]  /*0c70*/  ISETP.GT.U32.AND P0, PT, R35.reuse, R26, PT ;  /* 0x0000001a2300720c */ /* 0x040fe20003f04070 */
[----:B------:R-:W-:Y:S01]  /*0c80*/  @!P2 IMAD.IADD R30, R30, 0x1, -R35 ;  /* 0x000000011e1ea824 */ /* 0x000fe200078e0a23 */
[C---:B------:R-:W-:Y:S01]  /*0c90*/  ISETP.GT.U32.AND P1, PT, R35.reuse, R27, PT ;  /* 0x0000001b2300720c */ /* 0x040fe20003f24070 */
[----:B------:R-:W-:Y:S01]  /*0ca0*/  IMAD.SHL.U32 R18, R4, 0x8, RZ ;  /* 0x0000000804127824 */ /* 0x000fe200078e00ff */
[----:B------:R-:W-:Y:S01]  /*0cb0*/  ISETP.GT.U32.AND P2, PT, R35, R28, PT ;  /* 0x0000001c2300720c */ /* 0x000fe20003f44070 */
[----:B------:R-:W-:Y:S01]  /*0cc0*/  @!P6 IMAD.IADD R32, R32, 0x1, -R39 ;  /* 0x000000012020e824 */ /* 0x000fe200078e0a27 */
[----:B------:R-:W-:Y:S01]  /*0cd0*/  SHF.R.U32.HI R69, RZ, 0x4, R33 ;  /* 0x00000004ff457819 */ /* 0x000fe20000011621 */
[----:B------:R-:W-:-:S02]  /*0ce0*/  IMAD.SHL.U32 R23, R4, 0x2, RZ ;  /* 0x0000000204177824 */ /* 0x000fc400078e00ff */
[--C-:B------:R-:W-:Y:S01]  /*0cf0*/  @!P3 IMAD.IADD R31, R31, 0x1, -R35.reuse ;  /* 0x000000011f1fb824 */ /* 0x100fe200078e0a23 */
[----:B------:R-:W-:Y:S01]  /*0d00*/  ISETP.GT.U32.AND P3, PT, R35, R29, PT ;  /* 0x0000001d2300720c */ /* 0x000fe20003f64070 */
[--C-:B------:R-:W-:Y:S01]  /*0d10*/  @!P4 IMAD.IADD R19, R19, 0x1, -R35.reuse ;  /* 0x000000011313c824 */ /* 0x100fe200078e0a23 */
[----:B------:R-:W-:Y:S01]  /*0d20*/  ISETP.GT.U32.AND P4, PT, R35, R30, PT ;  /* 0x0000001e2300720c */ /* 0x000fe20003f84070 */
[--C-:B------:R-:W-:Y:S01]  /*0d30*/  @!P5 IMAD.IADD R22, R22, 0x1, -R35.reuse ;  /* 0x000000011616d824 */ /* 0x100fe200078e0a23 */
[----:B------:R-:W-:Y:S01]  /*0d40*/  ISETP.GT.U32.AND P5, PT, R39, R32, PT ;  /* 0x000000202700720c */ /* 0x000fe20003fa4070 */
[--C-:B------:R-:W-:Y:S01]  /*0d50*/  @!P0 IMAD.IADD R26, R26, 0x1, -R35.reuse ;  /* 0x000000011a1a8824 */ /* 0x100fe200078e0a23 */
[----:B------:R-:W-:Y:S01]  /*0d60*/  ISETP.GE.AND P0, PT, R16, RZ, PT ;  /* 0x000000ff1000720c */ /* 0x000fe20003f06270 */
[----:B------:R-:W-:Y:S01]  /*0d70*/  @!P1 IMAD.IADD R27, R27, 0x1, -R35 ;  /* 0x000000011b1b9824 */ /* 0x000fe200078e0a23 */
[----:B------:R-:W-:Y:S01]  /*0d80*/  ISETP.GE.AND P1, PT, R15, RZ, PT ;  /* 0x000000ff0f00720c */ /* 0x000fe20003f26270 */
[----:B------:R-:W-:Y:S01]  /*0d90*/  IMAD R20, R20, 0x110, RZ ;  /* 0x0000011014147824 */ /* 0x000fe200078e02ff */
[----:B------:R-:W-:Y:S01]  /*0da0*/  LOP3.LUT R23, R18, 0x30, R23, 0x48, !PT ;  /* 0x0000003012177812 */ /* 0x000fe200078e4817 */
[--C-:B------:R-:W-:Y:S01]  /*0db0*/  @!P2 IMAD.IADD R28, R28, 0x1, -R35.reuse ;  /* 0x000000011c1ca824 */ /* 0x100fe200078e0a23 */
[----:B------:R-:W-:Y:S01]  /*0dc0*/  ISETP.GT.U32.AND P6, PT, R35, R31, PT ;  /* 0x0000001f2300720c */ /* 0x000fe20003fc4070 */
[----:B------:R-:W-:Y:S01]  /*0dd0*/  @!P3 IMAD.IADD R29, R29, 0x1, -R35 ;  /* 0x000000011d1db824 */ /* 0x000fe200078e0a23 */
[----:B------:R-:W-:Y:S01]  /*0de0*/  LOP3.LUT R20, R20, R21, R73, 0x1e, !PT ;  /* 0x0000001514147212 */ /* 0x000fe200078e1e49 */
[----:B------:R-:W-:Y:S01]  /*0df0*/  IMAD.IADD R21, R23, 0x1, R34 ;  /* 0x0000000117157824 */ /* 0x000fe200078e0222 */
[----:B------:R-:W-:Y:S01]  /*0e00*/  ISETP.GE.AND P3, PT, R13, RZ, PT ;  /* 0x000000ff0d00720c */ /* 0x000fe20003f66270 */
[----:B------:R-:W-:Y:S01]  /*0e10*/  IMAD.MOV.U32 R23, RZ, RZ, R22 ;  /* 0x000000ffff177224 */ /* 0x000fe200078e0016 */
[----:B------:R-:W-:Y:S01]  /*0e20*/  ISETP.GE.AND P2, PT, R12, RZ, PT ;  /* 0x000000ff0c00720c */ /* 0x000fe20003f46270 */
[----:B------:R-:W-:Y:S01]  /*0e30*/  @!P4 IMAD.IADD R30, R30, 0x1, -R35 ;  /* 0x000000011e1ec824 */ /* 0x000fe200078e0a23 */
[----:B------:R-:W-:Y:S01]  /*0e40*/  ISETP.GE.AND P4, PT, R11, RZ, PT ;  /* 0x000000ff0b00720c */ /* 0x000fe20003f86270 */
[----:B------:R-:W-:Y:S01]  /*0e50*/  @!P5 IMAD.IADD R32, R32, 0x1, -R39 ;  /* 0x000000012020d824 */ /* 0x000fe200078e0a27 */
[----:B------:R-:W-:Y:S01]  /*0e60*/  ISETP.GE.AND P5, PT, R14, RZ, PT ;  /* 0x000000ff0e00720c */ /* 0x000fe20003fa6270 */
[----:B------:R-:W-:Y:S01]  /*0e70*/  @!P0 IMAD.MOV R19, RZ, RZ, -R19 ;  /* 0x000000ffff138224 */ /* 0x000fe200078e0a13 */
[----:B------:R-:W-:Y:S01]  /*0e80*/  ISETP.GE.AND P0, PT, R10, RZ, PT ;  /* 0x000000ff0a00720c */ /* 0x000fe20003f06270 */
[----:B------:R-:W-:Y:S01]  /*0e90*/  @!P1 IMAD.MOV R23, RZ, RZ, -R23 ;  /* 0x000000ffff179224 */ /* 0x000fe200078e0a17 */
[----:B------:R-:W-:Y:S01]  /*0ea0*/  ISETP.GE.AND P1, PT, R9, RZ, PT ;  /* 0x000000ff0900720c */ /* 0x000fe20003f26270 */
[----:B------:R-:W-:Y:S01]  /*0eb0*/  @!P6 IMAD.IADD R31, R31, 0x1, -R35 ;  /* 0x000000011f1fe824 */ /* 0x000fe200078e0a23 */
[----:B------:R-:W-:Y:S01]  /*0ec0*/  LOP3.LUT R22, RZ, R25, RZ, 0x33, !PT ;  /* 0x00000019ff167212 */ /* 0x000fe200078e33ff */
[----:B------:R-:W-:Y:S01]  /*0ed0*/  @!P3 IMAD.MOV R27, RZ, RZ, -R27 ;  /* 0x000000ffff1bb224 */ /* 0x000fe200078e0a1b */
[----:B------:R-:W-:Y:S01]  /*0ee0*/  ISETP.GE.AND P6, PT, R17, RZ, PT ;  /* 0x000000ff1100720c */ /* 0x000fe20003fc6270 */
[----:B------:R-:W-:Y:S01]  /*0ef0*/  @!P2 IMAD.MOV R28, RZ, RZ, -R28 ;  /* 0x000000ffff1ca224 */ /* 0x000fe200078e0a1c */
[----:B------:R-:W-:Y:S01]  /*0f00*/  ISETP.NE.AND P3, PT, R24, RZ, PT ;  /* 0x000000ff1800720c */ /* 0x000fe20003f65270 */
[----:B------:R-:W-:Y:S01]  /*0f10*/  @!P4 IMAD.MOV R29, RZ, RZ, -R29 ;  /* 0x000000ffff1dc224 */ /* 0x000fe200078e0a1d */
[----:B------:R-:W-:Y:S01]  /*0f20*/  LOP3.LUT R69, R69, 0x1ff, R4, 0x78, !PT ;  /* 0x000001ff45457812 */ /* 0x000fe200078e7804 */
[----:B------:R-:W-:Y:S01]  /*0f30*/  @!P5 IMAD.MOV R26, RZ, RZ, -R26 ;  /* 0x000000ffff1ad224 */ /* 0x000fe200078e0a1a */
[----:B------:R-:W-:Y:S01]  /*0f40*/  ISETP.NE.AND P5, PT, R25, RZ, PT ;  /* 0x000000ff1900720c */ /* 0x000fe20003fa5270 */
[----:B------:R-:W-:Y:S01]  /*0f50*/  @!P0 IMAD.MOV R30, RZ, RZ, -R30 ;  /* 0x000000ffff1e8224 */ /* 0x000fe200078e0a1e */
[----:B------:R-:W-:Y:S01]  /*0f60*/  LOP3.LUT R73, R73, 0x1ff, R4, 0x78, !PT ;  /* 0x000001ff49497812 */ /* 0x000fe200078e7804 */
[----:B------:R-:W-:Y:S01]  /*0f70*/  @!P1 IMAD.MOV R31, RZ, RZ, -R31 ;  /* 0x000000ffff1f9224 */ /* 0x000fe200078e0a1f */
[----:B------:R-:W-:-:S02]  /*0f80*/  SEL R19, R22, R19, !P5 ;  /* 0x0000001316137207 */ /* 0x000fc40006800000 */
[C---:B------:R-:W-:Y:S01]  /*0f90*/  SEL R23, R22.reuse, R23, !P5 ;  /* 0x0000001716177207 */ /* 0x040fe20006800000 */
[----:B------:R-:W-:Y:S01]  /*0fa0*/  @!P6 IMAD.MOV R32, RZ, RZ, -R32 ;  /* 0x000000ffff20e224 */ /* 0x000fe200078e0a20 */
[C---:B------:R-:W-:Y:S01]  /*0fb0*/  SEL R26, R22.reuse, R26, !P5 ;  /* 0x0000001a161a7207 */ /* 0x040fe20006800000 */
[----:B-1----:R-:W-:Y:S01]  /*0fc0*/  IMAD R19, R19, UR6, RZ ;  /* 0x0000000613137c24 */ /* 0x002fe2000f8e02ff */
[C---:B------:R-:W-:Y:S01]  /*0fd0*/  SEL R27, R22.reuse, R27, !P5 ;  /* 0x0000001b161b7207 */ /* 0x040fe20006800000 */
[----:B------:R-:W-:Y:S01]  /*0fe0*/  IMAD R23, R23, UR6, RZ ;  /* 0x0000000617177c24 */ /* 0x000fe2000f8e02ff */
[----:B------:R-:W-:Y:S01]  /*0ff0*/  SEL R28, R22, R28, !P5 ;  /* 0x0000001c161c7207 */ /* 0x000fe20006800000 */
[----:B------:R-:W-:Y:S01]  /*1000*/  IMAD R34, R26, UR6, RZ ;  /* 0x000000061a227c24 */ /* 0x000fe2000f8e02ff */
[C---:B------:R-:W-:Y:S01]  /*1010*/  SEL R29, R22.reuse, R29, !P5 ;  /* 0x0000001d161d7207 */ /* 0x040fe20006800000 */
[----:B------:R-:W-:Y:S01]  /*1020*/  IMAD R35, R27, UR6, RZ ;  /* 0x000000061b237c24 */ /* 0x000fe2000f8e02ff */
[----:B------:R-:W-:Y:S01]  /*1030*/  SEL R30, R22, R30, !P5 ;  /* 0x0000001e161e7207 */ /* 0x000fe20006800000 */
[----:B------:R-:W-:Y:S01]  /*1040*/  IMAD R28, R28, UR6, RZ ;  /* 0x000000061c1c7c24 */ /* 0x000fe2000f8e02ff */
[----:B------:R-:W-:Y:S01]  /*1050*/  SEL R22, R22, R31, !P5 ;  /* 0x0000001f16167207 */ /* 0x000fe20006800000 */
[----:B------:R-:W-:Y:S01]  /*1060*/  IMAD R29, R29, UR6, RZ ;  /* 0x000000061d1d7c24 */ /* 0x000fe2000f8e02ff */
[----:B------:R-:W0:Y:S01]  /*1070*/  LDC R31, c[0x0][0x3a8] ;  /* 0x0000ea00ff1f7b82 */ /* 0x000e220000000800 */
[----:B------:R-:W-:Y:S01]  /*1080*/  @!P3 LOP3.LUT R32, RZ, R24, RZ, 0x33, !PT ;  /* 0x00000018ff20b212 */ /* 0x000fe200078e33ff */
[----:B------:R-:W-:Y:S01]  /*1090*/  IMAD R30, R30, UR6, RZ ;  /* 0x000000061e1e7c24 */ /* 0x000fe2000f8e02ff */
[----:B------:R-:W-:Y:S01]  /*10a0*/  SHF.R.S32.HI R49, RZ, 0x1f, R19 ;  /* 0x0000001fff317819 */ /* 0x000fe20000011413 */
[----:B------:R-:W-:Y:S01]  /*10b0*/  IMAD R36, R22, UR6, RZ ;  /* 0x0000000616247c24 */ /* 0x000fe2000f8e02ff */
[----:B--2---:R-:W-:Y:S01]  /*10c0*/  IADD3 R22, P0, PT, R19, UR14, RZ ;  /* 0x0000000e13167c10 */ /* 0x004fe2000ff1e0ff */
[----:B----4-:R-:W-:Y:S01]  /*10d0*/  IMAD R32, R32, UR11, RZ ;  /* 0x0000000b20207c24 */ /* 0x010fe2000f8e02ff */
[----:B------:R-:W-:Y:S01]  /*10e0*/  SHF.R.S32.HI R51, RZ, 0x1f, R23 ;  /* 0x0000001fff337819 */ /* 0x000fe20000011417 */
[----:B------:R-:W-:Y:S01]  /*10f0*/  USHF.R.S32.HI UR6, URZ, 0x1f, UR4 ;  /* 0x0000001fff067899 */ /* 0x000fe20008011404 */
[----:B------:R-:W-:-:S02]  /*1100*/  IADD3 R23, P6, PT, R23, UR14, RZ ;  /* 0x0000000e17177c10 */ /* 0x000fc4000ffde0ff */
[----:B------:R-:W-:Y:S01]  /*1110*/  IADD3.X R49, PT, PT, R49, UR15, RZ, P0, !PT ;  /* 0x0000000f31317c10 */ /* 0x000fe200087fe4ff */
[----:B------:R-:W-:Y:S01]  /*1120*/  ULEA.HI UR6, UR6, UR4, URZ, 0x6 ;  /* 0x0000000406067291 */ /* 0x000fe2000f8f30ff */
[----:B------:R-:W-:Y:S01]  /*1130*/  IADD3 R24, P5, PT, R34, UR14, RZ ;  /* 0x0000000e22187c10 */ /* 0x000fe2000ffbe0ff */
[----:B------:R-:W-:Y:S01]  /*1140*/  USHF.L.U32 UR4, UR10, 0x6, URZ ;  /* 0x000000060a047899 */ /* 0x000fe200080006ff */
[----:B------:R-:W-:Y:S01]  /*1150*/  IADD3 R25, P4, PT, R35, UR14, RZ ;  /* 0x0000000e23197c10 */ /* 0x000fe2000ff9e0ff */
[----:B------:R-:W-:Y:S01]  /*1160*/  USHF.R.S32.HI UR6, URZ, 0x6, UR6 ;  /* 0x00000006ff067899 */ /* 0x000fe20008011406 */
[----:B------:R-:W-:Y:S01]  /*1170*/  IADD3 R26, P3, PT, R28, UR14, RZ ;  /* 0x0000000e1c1a7c10 */ /* 0x000fe2000ff7e0ff */
[----:B------:R-:W-:Y:S01]  /*1180*/  USHF.R.S32.HI UR10, URZ, 0x1f, UR4 ;  /* 0x0000001fff0a7899 */ /* 0x000fe20008011404 */
[----:B------:R-:W-:Y:S02]  /*1190*/  IADD3 R27, P2, PT, R29, UR14, RZ ;  /* 0x0000000e1d1b7c10 */ /* 0x000fe4000ff5e0ff */
[----:B------:R-:W-:-:S02]  /*11a0*/  IADD3 R48, P1, PT, R30, UR14, RZ ;  /* 0x0000000e1e307c10 */ /* 0x000fc4000ff3e0ff */
[----:B------:R-:W-:Y:S01]  /*11b0*/  IADD3 R50, P0, PT, R36, UR14, RZ ;  /* 0x0000000e24327c10 */ /* 0x000fe2000ff1e0ff */
[----:B0-----:R-:W-:Y:S01]  /*11c0*/  IMAD.SHL.U32 R60, R31, 0x40, RZ ;  /* 0x000000401f3c7824 */ /* 0x001fe200078e00ff */
[----:B------:R-:W-:Y:S01]  /*11d0*/  IADD3.X R51, PT, PT, R51, UR15, RZ, P6, !PT ;  /* 0x0000000f33337c10 */ /* 0x000fe2000b7fe4ff */
[-C--:B------:R-:W-:Y:S01]  /*11e0*/  IMAD R62, R5, R31.reuse, RZ ;  /* 0x0000001f053e7224 */ /* 0x080fe200078e02ff */
[----:B------:R-:W-:Y:S01]  /*11f0*/  IADD3 R52, P6, PT, R32, UR12, RZ ;  /* 0x0000000c20347c10 */ /* 0x000fe2000ffde0ff */
[-C--:B------:R-:W-:Y:S01]  /*1200*/  IMAD R63, R0, R31.reuse, RZ ;  /* 0x0000001f003f7224 */ /* 0x080fe200078e02ff */
[----:B------:R-:W-:Y:S01]  /*1210*/  SHF.R.S32.HI R34, RZ, 0x1f, R34 ;  /* 0x0000001fff227819 */ /* 0x000fe20000011422 */
        /* <DEDUP_REMOVED lines=10> */
[----:B------:R-:W-:Y:S01]  /*12c0*/  IMAD R72, R6, R31, RZ ;  /* 0x0000001f06487224 */ /* 0x000fe200078e02ff */
[----:B------:R-:W-:-:S02]  /*12d0*/  IADD3.X R53, PT, PT, R34, UR15, RZ, P5, !PT ;  /* 0x0000000f22357c10 */ /* 0x000fc4000affe4ff */
[----:B------:R-:W-:Y:S02]  /*12e0*/  IADD3.X R54, PT, PT, R35, UR15, RZ, P4, !PT ;  /* 0x0000000f23367c10 */ /* 0x000fe4000a7fe4ff */
[----:B------:R-:W-:Y:S02]  /*12f0*/  IADD3.X R55, PT, PT, R28, UR15, RZ, P3, !PT ;  /* 0x0000000f1c377c10 */ /* 0x000fe40009ffe4ff */
[----:B------:R-:W-:Y:S02]  /*1300*/  IADD3.X R56, PT, PT, R29, UR15, RZ, P2, !PT ;  /* 0x0000000f1d387c10 */ /* 0x000fe400097fe4ff */
[----:B------:R-:W-:Y:S02]  /*1310*/  IADD3.X R57, PT, PT, R30, UR15, RZ, P1, !PT ;  /* 0x0000000f1e397c10 */ /* 0x000fe40008ffe4ff */
[----:B------:R-:W-:Y:S02]  /*1320*/  IADD3.X R58, PT, PT, R36, UR15, RZ, P0, !PT ;  /* 0x0000000f243a7c10 */ /* 0x000fe400087fe4ff */
[----:B------:R-:W-:-:S02]  /*1330*/  LEA.HI.X.SX32 R59, R32, UR13, 0x1, P6 ;  /* 0x0000000d203b7c11 */ /* 0x000fc4000b0f0eff */
[----:B------:R-:W-:Y:S02]  /*1340*/  SHF.R.U32.HI R19, RZ, 0x2, R4 ;  /* 0x00000002ff137819 */ /* 0x000fe40000011604 */
[----:B------:R-:W-:-:S07]  /*1350*/  LOP3.LUT R77, R69, 0x20, RZ, 0x3c, !PT ;  /* 0x00000020454d7812 */ /* 0x000fce00078e3cff */
.L_x_2:
[----:B------:R-:W-:Y:S02]  /*1360*/  ISETP.GE.AND P1, PT, R78, UR7, PT ;  /* 0x000000074e007c0c */ /* 0x000fe4000bf26270 */
[CC--:B------:R-:W-:Y:S02]  /*1370*/  IADD3 R34, P0, PT, R66.reuse, R52.reuse, RZ ;  /* 0x0000003442227210 */ /* 0x0c0fe40007f1e0ff */
[----:B------:R-:W-:Y:S02]  /*1380*/  ISETP.GE.AND P4, PT, R3, UR7, PT ;  /* 0x0000000703007c0c */ /* 0x000fe4000bf86270 */
[----:B------:R-:W-:Y:S02]  /*1390*/  PRMT R38, RZ, 0x7610, R38 ;  /* 0x00007610ff267816 */ /* 0x000fe40000000026 */
[----:B------:R-:W-:Y:S02]  /*13a0*/  LEA.HI.X.SX32 R35, R66, R59, 0x1, P0 ;  /* 0x0000003b42237211 */ /* 0x000fe400000f0eff */
[----:B------:R-:W-:-:S02]  /*13b0*/  IADD3 R28, P3, PT, R65, R52, RZ ;  /* 0x00000034411c7210 */ /* 0x000fc40007f7e0ff */
[----:B------:R-:W-:Y:S01]  /*13c0*/  PRMT R70, RZ, 0x7610, R70 ;  /* 0x00007610ff467816 */ /* 0x000fe20000000046 */
[----:B------:R0:W2:Y:S01]  /*13d0*/  @!P1 LDG.E.U8 R38, desc[UR8][R34.64] ;  /* 0x0000000822269981 */ /* 0x0000a2000c1e1100 */
[-C--:B------:R-:W-:Y:S02]  /*13e0*/  LEA.HI.X.SX32 R29, R65, R59.reuse, 0x1, P3 ;  /* 0x0000003b411d7211 */ /* 0x080fe400018f0eff */
[----:B------:R-:W-:Y:S02]  /*13f0*/  ISETP.GE.AND P0, PT, R6, UR7, PT ;  /* 0x0000000706007c0c */ /* 0x000fe4000bf06270 */
[----:B------:R-:W-:Y:S01]  /*1400*/  IADD3 R30, P2, PT, R72, R52, RZ ;  /* 0x00000034481e7210 */ /* 0x000fe20007f5e0ff */
[----:B------:R1:W3:Y:S01]  /*1410*/  @!P4 LDG.E.U8 R70, desc[UR8][R28.64] ;  /* 0x000000081c46c981 */ /* 0x0002e2000c1e1100 */
[----:B------:R-:W-:Y:S02]  /*1420*/  ISETP.GE.AND P1, PT, R2, UR7, PT ;  /* 0x0000000702007c0c */ /* 0x000fe4000bf26270 */
[----:B------:R-:W-:-:S02]  /*1430*/  LEA.HI.X.SX32 R31, R72, R59, 0x1, P2 ;  /* 0x0000003b481f7211 */ /* 0x000fc400010f0eff */
[CC--:B------:R-:W-:Y:S02]  /*1440*/  IADD3 R32, P4, PT, R64.reuse, R52.reuse, RZ ;  /* 0x0000003440207210 */ /* 0x0c0fe40007f9e0ff */
[----:B------:R-:W-:Y:S02]  /*1450*/  ISETP.GE.AND P2, PT, R7, UR7, PT ;  /* 0x0000000707007c0c */ /* 0x000fe4000bf46270 */
[----:B------:R-:W-:Y:S02]  /*1460*/  PRMT R74, RZ, 0x7610, R74 ;  /* 0x00007610ff4a7816 */ /* 0x000fe4000000004a */
[----:B------:R-:W-:Y:S02]  /*1470*/  PRMT R80, RZ, 0x7610, R80 ;  /* 0x00007610ff507816 */ /* 0x000fe40000000050 */
[----:B------:R-:W-:Y:S02]  /*1480*/  LEA.HI.X.SX32 R33, R64, R59, 0x1, P4 ;  /* 0x0000003b40217211 */ /* 0x000fe400020f0eff */
[----:B0-----:R-:W-:Y:S01]  /*1490*/  IADD3 R34, P3, PT, R68, R52, RZ ;  /* 0x0000003444227210 */ /* 0x001fe20007f7e0ff */
[----:B------:R0:W4:Y:S01]  /*14a0*/  @!P0 LDG.E.U8 R74, desc[UR8][R30.64] ;  /* 0x000000081e4a8981 */ /* 0x000122000c1e1100 */
[----:B------:R-:W-:-:S02]  /*14b0*/  PRMT R82, RZ, 0x7610, R82 ;  /* 0x00007610ff527816 */ /* 0x000fc40000000052 */
[-C--:B------:R-:W-:Y:S01]  /*14c0*/  LEA.HI.X.SX32 R35, R68, R59.reuse, 0x1, P3 ;  /* 0x0000003b44237211 */ /* 0x080fe200018f0eff */
[----:B------:R5:W3:Y:S01]  /*14d0*/  @!P1 LDG.E.U8 R80, desc[UR8][R32.64] ;  /* 0x0000000820509981 */ /* 0x000ae2000c1e1100 */
[----:B------:R-:W-:Y:S02]  /*14e0*/  ISETP.GE.AND P0, PT, R8, UR7, PT ;  /* 0x0000000708007c0c */ /* 0x000fe4000bf06270 */
[----:B-1----:R-:W-:Y:S01]  /*14f0*/  IADD3 R28, P1, PT, R67, R52, RZ ;  /* 0x00000034431c7210 */ /* 0x002fe20007f3e0ff */
[----:B------:R-:W3:Y:S01]  /*1500*/  @!P2 LDG.E.U8 R82, desc[UR8][R34.64] ;  /* 0x000000082252a981 */ /* 0x000ee2000c1e1100 */
[----:B------:R-:W-:Y:S02]  /*1510*/  ISETP.GE.AND P3, PT, R0, UR7, PT ;  /* 0x0000000700007c0c */ /* 0x000fe4000bf66270 */
[----:B------:R-:W-:Y:S02]  /*1520*/  ISETP.GE.AND P4, PT, R5, UR7, PT ;  /* 0x0000000705007c0c */ /* 0x000fe4000bf86270 */
[----:B------:R-:W-:-:S02]  /*1530*/  LEA.HI.X.SX32 R29, R67, R59, 0x1, P1 ;  /* 0x0000003b431d7211 */ /* 0x000fc400008f0eff */
[CC--:B0-----:R-:W-:Y:S02]  /*1540*/  IADD3 R30, P2, PT, R63.reuse, R52.reuse, RZ ;  /* 0x000000343f1e7210 */ /* 0x0c1fe40007f5e0ff */
[C---:B------:R-:W-:Y:S02]  /*1550*/  IADD3 R36, P1, PT, R62.reuse, R52, RZ ;  /* 0x000000343e247210 */ /* 0x040fe40007f3e0ff */
[----:B------:R-:W-:Y:S02]  /*1560*/  PRMT R86, RZ, 0x7610, R86 ;  /* 0x00007610ff567816 */ /* 0x000fe40000000056 */
[----:B------:R-:W-:Y:S02]  /*1570*/  PRMT R84, RZ, 0x7610, R84 ;  /* 0x00007610ff547816 */ /* 0x000fe40000000054 */
[----:B------:R-:W-:Y:S02]  /*1580*/  PRMT R88, RZ, 0x7610, R88 ;  /* 0x00007610ff587816 */ /* 0x000fe40000000058 */
[-C--:B------:R-:W-:Y:S01]  /*1590*/  LEA.HI.X.SX32 R31, R63, R59.reuse, 0x1, P2 ;  /* 0x0000003b3f1f7211 */ /* 0x080fe200010f0eff */
[----:B------:R-:W3:Y:S01]  /*15a0*/  @!P0 LDG.E.U8 R86, desc[UR8][R28.64] ;  /* 0x000000081c568981 */ /* 0x000ee2000c1e1100 */
[----:B------:R-:W-:-:S03]  /*15b0*/  LEA.HI.X.SX32 R37, R62, R59, 0x1, P1 ;  /* 0x0000003b3e257211 */ /* 0x000fc600008f0eff */
[----:B------:R0:W3:Y:S04]  /*15c0*/  @!P3 LDG.E.U8 R84, desc[UR8][R30.64] ;  /* 0x000000081e54b981 */ /* 0x0000e8000c1e1100 */
[----:B------:R1:W3:Y:S01]  /*15d0*/  @!P4 LDG.E.U8 R88, desc[UR8][R36.64] ;  /* 0x000000082458c981 */ /* 0x0002e2000c1e1100 */
[----:B------:R-:W-:Y:S01]  /*15e0*/  BAR.SYNC.DEFER_BLOCKING 0x0 ;  /* 0x0000000000007b1d */ /* 0x000fe20000010000 */
[----:B------:R-:W-:Y:S02]  /*15f0*/  ISETP.GE.AND P0, PT, R79, UR7, PT ;  /* 0x000000074f007c0c */ /* 0x000fe4000bf06270 */
[C---:B-----5:R-:W-:Y:S02]  /*1600*/  IADD3 R32, P1, PT, R61.reuse, R23, RZ ;  /* 0x000000173d207210 */ /* 0x060fe40007f3e0ff */
[----:B0-----:R-:W-:-:S02]  /*1610*/  IADD3 R30, P2, PT, R61, R25, RZ ;  /* 0x000000193d1e7210 */ /* 0x001fc40007f5e0ff */
[----:B------:R-:W-:Y:S01]  /*1620*/  PRMT R116, RZ, 0x7610, R116 ;  /* 0x00007610ff747816 */ /* 0x000fe20000000074 */
[C---:B------:R-:W-:Y:S01]  /*1630*/  IMAD.X R33, R76.reuse, 0x1, R51, P1 ;  /* 0x000000014c217824 */ /* 0x040fe200008e0633 */
[----:B------:R-:W-:Y:S01]  /*1640*/  PRMT R112, RZ, 0x7610, R112 ;  /* 0x00007610ff707816 */ /* 0x000fe20000000070 */
[C---:B------:R-:W-:Y:S01]  /*1650*/  IMAD.X R31, R76.reuse, 0x1, R54, P2 ;  /* 0x000000014c1f7824 */ /* 0x040fe200010e0636 */
[C---:B------:R-:W-:Y:S02]  /*1660*/  IADD3 R28, P1, PT, R61.reuse, R27, RZ ;  /* 0x0000001b3d1c7210 */ /* 0x040fe40007f3e0ff */
[C---:B-1----:R-:W-:Y:S02]  /*1670*/  IADD3 R36, P2, PT, R61.reuse, R48, RZ ;  /* 0x000000303d247210 */ /* 0x042fe40007f5e0ff */
[----:B------:R-:W-:Y:S01]  /*1680*/  IADD3 R34, P3, PT, R61, R50, RZ ;  /* 0x000000323d227210 */ /* 0x000fe20007f7e0ff */
[C---:B------:R-:W-:Y:S02]  /*1690*/  IMAD.X R29, R76.reuse, 0x1, R56, P1 ;  /* 0x000000014c1d7824 */ /* 0x040fe400008e0638 */
[----:B------:R-:W-:-:S02]  /*16a0*/  IMAD.X R37, R76, 0x1, R57, P2 ;  /* 0x000000014c257824 */ /* 0x000fc400010e0639 */
[----:B------:R-:W-:Y:S01]  /*16b0*/  IMAD.X R35, R76, 0x1, R58, P3 ;  /* 0x000000014c237824 */ /* 0x000fe200018e063a */
[----:B------:R-:W-:Y:S02]  /*16c0*/  PRMT R108, RZ, 0x7610, R108 ;  /* 0x00007610ff6c7816 */ /* 0x000fe4000000006c */
[----:B------:R-:W-:Y:S02]  /*16d0*/  PRMT R106, RZ, 0x7610, R106 ;  /* 0x00007610ff6a7816 */ /* 0x000fe4000000006a */
[----:B------:R-:W-:Y:S02]  /*16e0*/  PRMT R104, RZ, 0x7610, R104 ;  /* 0x00007610ff687816 */ /* 0x000fe40000000068 */
[----:B------:R-:W-:Y:S02]  /*16f0*/  PRMT R114, RZ, 0x7610, R114 ;  /* 0x00007610ff727816 */ /* 0x000fe40000000072 */
[----:B------:R-:W-:Y:S02]  /*1700*/  PRMT R110, RZ, 0x7610, R110 ;  /* 0x00007610ff6e7816 */ /* 0x000fe4000000006e */
[----:B------:R-:W-:Y:S01]  /*1710*/  PRMT R118, RZ, 0x7610, R118 ;  /* 0x00007610ff767816 */ /* 0x000fe20000000076 */
[----:B--2---:R0:W-:Y:S04]  /*1720*/  STS.U8 [R69+UR5], R38 ;  /* 0x0000002645007988 */ /* 0x0041e80008000005 */
[----:B----4-:R-:W-:Y:S04]  /*1730*/  STS.U8 [R69+UR5+0x400], R74 ;  /* 0x0004004a45007988 */ /* 0x010fe80008000005 */
[----:B---3--:R-:W-:Y:S04]  /*1740*/  STS.U8 [R69+UR5+0x800], R82 ;  /* 0x0008005245007988 */ /* 0x008fe80008000005 */
[----:B------:R-:W-:Y:S04]  /*1750*/  STS.U8 [R69+UR5+0xc00], R86 ;  /* 0x000c005645007988 */ /* 0x000fe80008000005 */
[----:B------:R-:W-:Y:S04]  /*1760*/  STS.U8 [R77+UR5+0x200], R70 ;  /* 0x000200464d007988 */ /* 0x000fe80008000005 */
[----:B------:R-:W-:Y:S04]  /*1770*/  STS.U8 [R77+UR5+0x600], R80 ;  /* 0x000600504d007988 */ /* 0x000fe80008000005 */
[----:B------:R-:W-:Y:S04]  /*1780*/  STS.U8 [R77+UR5+0xa00], R84 ;  /* 0x000a00544d007988 */ /* 0x000fe80008000005 */
[----:B------:R-:W-:Y:S01]  /*1790*/  STS.U8 [R77+UR5+0xe00], R88 ;  /* 0x000e00584d007988 */ /* 0x000fe20008000005 */
[----:B------:R-:W-:Y:S01]  /*17a0*/  BAR.SYNC.DEFER_BLOCKING 0x0 ;  /* 0x0000000000007b1d */ /* 0x000fe20000010000 */
[----:B0-----:R-:W-:-:S05]  /*17b0*/  IADD3 R38, P1, PT, R61, R22, RZ ;  /* 0x000000163d267210 */ /* 0x001fca0007f3e0ff */
[----:B------:R-:W-:Y:S01]  /*17c0*/  IMAD.X R39, R76, 0x1, R49, P1 ;  /* 0x000000014c277824 */ /* 0x000fe200008e0631 */
[----:B------:R0:W2:Y:S04]  /*17d0*/  @!P0 LDG.E.U8 R116, desc[UR8][R32.64] ;  /* 0x0000000820748981 */ /* 0x0000a8000c1e1100 */
[----:B------:R1:W3:Y:S04]  /*17e0*/  @!P0 LDG.E.U8 R112, desc[UR8][R30.64] ;  /* 0x000000081e708981 */ /* 0x0002e8000c1e1100 */
[----:B------:R-:W4:Y:S01]  /*17f0*/  @!P0 LDG.E.U8 R108, desc[UR8][R28.64] ;  /* 0x000000081c6c8981 */ /* 0x000f22000c1e1100 */
[----:B0-----:R-:W-:-:S03]  /*1800*/  IADD3 R32, P2, PT, R61, R24, RZ ;  /* 0x000000183d207210 */ /* 0x001fc60007f5e0ff */
[----:B------:R0:W5:Y:S01]  /*1810*/  @!P0 LDG.E.U8 R106, desc[UR8][R36.64] ;  /* 0x00000008246a8981 */ /* 0x000162000c1e1100 */
[----:B-1----:R-:W-:Y:S01]  /*1820*/  IADD3 R30, P3, PT, R61, R26, RZ ;  /* 0x0000001a3d1e7210 */ /* 0x002fe20007f7e0ff */
[C---:B------:R-:W-:Y:S02]  /*1830*/  IMAD.X R33, R76.reuse, 0x1, R53, P2 ;  /* 0x000000014c217824 */ /* 0x040fe400010e0635 */
[----:B------:R-:W5:Y:S02]  /*1840*/  @!P0 LDG.E.U8 R104, desc[UR8][R34.64] ;  /* 0x0000000822688981 */ /* 0x000f64000c1e1100 */
[----:B------:R-:W-:Y:S02]  /*1850*/  IMAD.X R31, R76, 0x1, R55, P3 ;  /* 0x000000014c1f7824 */ /* 0x000fe400018e0637 */
[----:B------:R-:W5:Y:S04]  /*1860*/  @!P0 LDG.E.U8 R114, desc[UR8][R32.64] ;  /* 0x0000000820728981 */ /* 0x000f68000c1e1100 */
[----:B------:R-:W5:Y:S04]  /*1870*/  @!P0 LDG.E.U8 R110, desc[UR8][R30.64] ;  /* 0x000000081e6e8981 */ /* 0x000f68000c1e1100 */
[----:B------:R1:W5:Y:S04]  /*1880*/  @!P0 LDG.E.U8 R118, desc[UR8][R38.64] ;  /* 0x0000000826768981 */ /* 0x000368000c1e1100 */
[----:B0-----:R-:W-:Y:S04]  /*1890*/  LDS.U8 R36, [R20+UR5] ;  /* 0x0000000514247984 */ /* 0x001fe80008000000 */
[----:B------:R-:W0:Y:S04]  /*18a0*/  LDS.U8 R37, [R20+UR5+0x40] ;  /* 0x0000400514257984 */ /* 0x000e280008000000 */
[----:B------:R-:W-:Y:S04]  /*18b0*/  LDS.U8 R103, [R20+UR5+0x88] ;  /* 0x0000880514677984 */ /* 0x000fe80008000000 */
[----:B------:R-:W-:Y:S04]  /*18c0*/  LDS.U8 R102, [R20+UR5+0xc8] ;  /* 0x0000c80514667984 */ /* 0x000fe80008000000 */
[----:B------:R-:W-:Y:S04]  /*18d0*/  LDS.U8 R70, [R20+UR5+0x8] ;  /* 0x0000080514467984 */ /* 0x000fe80008000000 */
[----:B------:R-:W-:Y:S04]  /*18e0*/  LDS.U8 R71, [R20+UR5+0x48] ;  /* 0x0000480514477984 */ /* 0x000fe80008000000 */
[----:B------:R-:W-:Y:S04]  /*18f0*/  LDS.U8 R99, [R20+UR5+0x80] ;  /* 0x0000800514637984 */ /* 0x000fe80008000000 */
[----:B------:R-:W-:Y:S04]  /*1900*/  LDS.U8 R100, [R20+UR5+0xc0] ;  /* 0x0000c00514647984 */ /* 0x000fe80008000000 */
[----:B------:R-:W-:Y:S04]  /*1910*/  LDS.U8 R74, [R20+UR5+0x400] ;  /* 0x00040005144a7984 */ /* 0x000fe80008000000 */
[----:B------:R-:W0:Y:S04]  /*1920*/  LDS.U8 R75, [R20+UR5+0x440] ;  /* 0x00044005144b7984 */ /* 0x000e280008000000 */
[----:B------:R-:W-:Y:S04]  /*1930*/  LDS.U8 R96, [R20+UR5+0x488] ;  /* 0x0004880514607984 */ /* 0x000fe80008000000 */
[----:B------:R-:W-:Y:S04]  /*1940*/  LDS.U8 R101, [R20+UR5+0x4c8] ;  /* 0x0004c80514657984 */ /* 0x000fe80008000000 */
[----:B-1----:R-:W-:Y:S04]  /*1950*/  LDS.U8 R38, [R20+UR5+0x408] ;  /* 0x0004080514267984 */ /* 0x002fe80008000000 */
[----:B------:R-:W1:Y:S04]  /*1960*/  LDS.U8 R39, [R20+UR5+0x448] ;  /* 0x0004480514277984 */ /* 0x000e680008000000 */
[----:B------:R-:W-:Y:S04]  /*1970*/  LDS.U8 R97, [R20+UR5+0x480] ;  /* 0x0004800514617984 */ /* 0x000fe80008000000 */
[----:B------:R-:W0:Y:S04]  /*1980*/  LDS.U8 R98, [R20+UR5+0x4c0] ;  /* 0x0004c00514627984 */ /* 0x000e280008000000 */
[----:B------:R-:W-:Y:S04]  /*1990*/  LDS.U8 R88, [R20+UR5+0x800] ;  /* 0x0008000514587984 */ /* 0x000fe80008000000 */
[----:B------:R-:W0:Y:S04]  /*19a0*/  LDS.U8 R89, [R20+UR5+0x840] ;  /* 0x0008400514597984 */ /* 0x000e280008000000 */
[----:B------:R-:W-:Y:S04]  /*19b0*/  LDS.U8 R81, [R20+UR5+0x888] ;  /* 0x0008880514517984 */ /* 0x000fe80008000000 */
[----:B------:R-:W-:Y:S04]  /*19c0*/  LDS.U8 R80, [R20+UR5+0x8c8] ;  /* 0x0008c80514507984 */ /* 0x000fe80008000000 */
[----:B------:R-:W-:Y:S04]  /*19d0*/  LDS.U8 R90, [R20+UR5+0x808] ;  /* 0x00080805145a7984 */ /* 0x000fe80008000000 */
[----:B------:R-:W0:Y:S04]  /*19e0*/  LDS.U8 R91, [R20+UR5+0x848] ;  /* 0x00084805145b7984 */ /* 0x000e280008000000 */
[----:B------:R-:W-:Y:S04]  /*19f0*/  LDS.U8 R82, [R20+UR5+0x880] ;  /* 0x0008800514527984 */ /* 0x000fe80008000000 */
[----:B------:R-:W-:Y:S04]  /*1a00*/  LDS.U8 R83, [R20+UR5+0x8c0] ;  /* 0x0008c00514537984 */ /* 0x000fe80008000000 */
[----:B------:R-:W-:Y:S04]  /*1a10*/  LDS.U8 R92, [R20+UR5+0xc00] ;  /* 0x000c0005145c7984 */ /* 0x000fe80008000000 */
[----:B------:R-:W1:Y:S04]  /*1a20*/  LDS.U8 R93, [R20+UR5+0xc40] ;  /* 0x000c4005145d7984 */ /* 0x000e680008000000 */
[----:B------:R-:W-:Y:S04]  /*1a30*/  LDS.U8 R84, [R20+UR5+0xc88] ;  /* 0x000c880514547984 */ /* 0x000fe80008000000 */
[----:B------:R-:W-:Y:S04]  /*1a40*/  LDS.U8 R85, [R20+UR5+0xcc8] ;  /* 0x000cc80514557984 */ /* 0x000fe80008000000 */
[----:B------:R-:W-:Y:S04]  /*1a50*/  LDS.U8 R94, [R20+UR5+0xc08] ;  /* 0x000c0805145e7984 */ /* 0x000fe80008000000 */
[----:B------:R-:W1:Y:S04]  /*1a60*/  LDS.U8 R95, [R20+UR5+0xc48] ;  /* 0x000c4805145f7984 */ /* 0x000e680008000000 */
[----:B------:R-:W-:Y:S04]  /*1a70*/  LDS.U8 R86, [R20+UR5+0xc80] ;  /* 0x000c800514567984 */ /* 0x000fe80008000000 */
[----:B------:R-:W-:Y:S01]  /*1a80*/  LDS.U8 R87, [R20+UR5+0xcc0] ;  /* 0x000cc00514577984 */ /* 0x000fe20008000000 */
[----:B------:R-:W-:Y:S01]  /*1a90*/  BAR.SYNC.DEFER_BLOCKING 0x0 ;  /* 0x0000000000007b1d */ /* 0x000fe20000010000 */
[----:B0-----:R-:W-:-:S02]  /*1aa0*/  IMAD R36, R37, 0x100, R36 ;  /* 0x0000010025247824 */ /* 0x001fc400078e0224 */
[----:B------:R-:W-:Y:S02]  /*1ab0*/  IMAD R74, R75, 0x100, R74 ;  /* 0x000001004b4a7824 */ /* 0x000fe400078e024a */
[----:B------:R-:W-:Y:S02]  /*1ac0*/  IMAD R37, R71, 0x100, R70 ;  /* 0x0000010047257824 */ /* 0x000fe400078e0246 */
[----:B-1----:R-:W-:Y:S01]  /*1ad0*/  IMAD R39, R39, 0x100, R38 ;  /* 0x0000010027277824 */ /* 0x002fe200078e0226 */
[----:B------:R-:W-:Y:S02]  /*1ae0*/  F2FP.F16.E5M2.UNPACK_B R38, R74 ;  /* 0x0000004aff26723e */ /* 0x000fe400020004ff */
[----:B------:R-:W-:Y:S02]  /*1af0*/  F2FP.F16.E5M2.UNPACK_B R36, R36 ;  /* 0x00000024ff24723e */ /* 0x000fe400020004ff */
[----:B------:R-:W-:Y:S02]  /*1b00*/  F2FP.F16.E5M2.UNPACK_B R37, R37 ;  /* 0x00000025ff25723e */ /* 0x000fe400020004ff */
[----:B------:R-:W-:Y:S01]  /*1b10*/  F2FP.F16.E5M2.UNPACK_B R39, R39 ;  /* 0x00000027ff27723e */ /* 0x000fe200020004ff */
[----:B------:R-:W-:-:S02]  /*1b20*/  IMAD R102, R102, 0x100, R103 ;  /* 0x0000010066667824 */ /* 0x000fc400078e0267 */
[----:B------:R-:W-:Y:S02]  /*1b30*/  IMAD R99, R100, 0x100, R99 ;  /* 0x0000010064637824 */ /* 0x000fe400078e0263 */
[----:B------:R-:W-:Y:S02]  /*1b40*/  IMAD R96, R101, 0x100, R96 ;  /* 0x0000010065607824 */ /* 0x000fe400078e0260 */
[----:B------:R-:W-:Y:S02]  /*1b50*/  IMAD R97, R98, 0x100, R97 ;  /* 0x0000010062617824 */ /* 0x000fe400078e0261 */
[----:B------:R-:W-:Y:S02]  /*1b60*/  IMAD R88, R89, 0x100, R88 ;  /* 0x0000010059587824 */ /* 0x000fe400078e0258 */
[----:B------:R-:W-:Y:S02]  /*1b70*/  IMAD R90, R91, 0x100, R90 ;  /* 0x000001005b5a7824 */ /* 0x000fe400078e025a */
[----:B------:R-:W-:-:S02]  /*1b80*/  IMAD R92, R93, 0x100, R92 ;  /* 0x000001005d5c7824 */ /* 0x000fc400078e025c */
[----:B------:R-:W-:Y:S01]  /*1b90*/  IMAD R94, R95, 0x100, R94 ;  /* 0x000001005f5e7824 */ /* 0x000fe200078e025e */
[----:B--2---:R-:W-:Y:S04]  /*1ba0*/  STS.U8 [R73+UR5+0xc00], R116 ;  /* 0x000c007449007988 */ /* 0x004fe80008000005 */
[----:B---3--:R-:W-:Y:S04]  /*1bb0*/  STS.U8 [R73+UR5+0x800], R112 ;  /* 0x0008007049007988 */ /* 0x008fe80008000005 */
[----:B----4-:R-:W-:Y:S04]  /*1bc0*/  STS.U8 [R73+UR5+0x400], R108 ;  /* 0x0004006c49007988 */ /* 0x010fe80008000005 */
[----:B-----5:R-:W-:Y:S04]  /*1bd0*/  STS.U8 [R73+UR5+0x200], R106 ;  /* 0x0002006a49007988 */ /* 0x020fe80008000005 */
[----:B------:R-:W-:Y:S04]  /*1be0*/  STS.U8 [R73+UR5], R104 ;  /* 0x0000006849007988 */ /* 0x000fe80008000005 */
[----:B------:R-:W-:Y:S04]  /*1bf0*/  STS.U8 [R73+UR5+0xa00], R114 ;  /* 0x000a007249007988 */ /* 0x000fe80008000005 */
[----:B------:R-:W-:Y:S04]  /*1c00*/  STS.U8 [R73+UR5+0x600], R110 ;  /* 0x0006006e49007988 */ /* 0x000fe80008000005 */
[----:B------:R-:W-:Y:S01]  /*1c10*/  STS.U8 [R73+UR5+0xe00], R118 ;  /* 0x000e007649007988 */ /* 0x000fe20008000005 */
[----:B------:R-:W-:Y:S06]  /*1c20*/  BAR.SYNC.DEFER_BLOCKING 0x0 ;  /* 0x0000000000007b1d */ /* 0x000fec0000010000 */
[----:B------:R-:W0:Y:S04]  /*1c30*/  LDSM.16.M88.4 R28, [R21] ;  /* 0x00000000151c783b */ /* 0x000e280000000200 */
[----:B------:R-:W1:Y:S01]  /*1c40*/  LDSM.16.M88.4 R32, [R21+0x800] ;  /* 0x000800001520783b */ /* 0x000e620000000200 */
[----:B0-----:R-:W-:-:S02]  /*1c50*/  F2FP.F16.E5M2.UNPACK_B R74, R28 ;  /* 0x0000001cff4a723e */ /* 0x001fc400020004ff */
[----:B------:R-:W-:Y:S02]  /*1c60*/  F2FP.F16.E5M2.UNPACK_B R75, R29 ;  /* 0x0000001dff4b723e */ /* 0x000fe400020004ff */
[----:B-1----:R-:W-:Y:S02]  /*1c70*/  F2FP.F16.E5M2.UNPACK_B R70, R32 ;  /* 0x00000020ff46723e */ /* 0x002fe400020004ff */
[----:B------:R-:W-:-:S03]  /*1c80*/  F2FP.F16.E5M2.UNPACK_B R71, R33 ;  /* 0x00000021ff47723e */ /* 0x000fc600020004ff */
[C---:B------:R-:W-:Y:S08]  /*1c90*/  HMMA.16816.F32 R44, R36.reuse, R74, R44 ;  /* 0x0000004a242c723c */ /* 0x040ff0000000182c */
[----:B------:R-:W-:Y:S01]  /*1ca0*/  HMMA.16816.F32 R40, R36, R70, R40 ;  /* 0x000000462428723c */ /* 0x000fe20000001828 */
[----:B------:R-:W-:Y:S02]  /*1cb0*/  F2FP.F16.E5M2.UNPACK_B R36, R102 ;  /* 0x00000066ff24723e */ /* 0x000fe400020004ff */
[----:B------:R-:W-:-:S02]  /*1cc0*/  F2FP.F16.E5M2.UNPACK_B R37, R99 ;  /* 0x00000063ff25723e */ /* 0x000fc400020004ff */
[----:B------:R-:W-:Y:S02]  /*1cd0*/  F2FP.F16.E5M2.UNPACK_B R38, R96 ;  /* 0x00000060ff26723e */ /* 0x000fe400020004ff */
[----:B------:R-:W-:Y:S02]  /*1ce0*/  F2FP.F16.E5M2.UNPACK_B R39, R97 ;  /* 0x00000061ff27723e */ /* 0x000fe400020004ff */
[----:B------:R-:W-:Y:S02]  /*1cf0*/  F2FP.F16.E5M2.UNPACK_B R28, R28.H1 ;  /* 0x0000001cff1c723e */ /* 0x000fe400030004ff */
[----:B------:R-:W-:Y:S02]  /*1d00*/  F2FP.F16.E5M2.UNPACK_B R29, R29.H1 ;  /* 0x0000001dff1d723e */ /* 0x000fe400030004ff */
[----:B------:R-:W-:Y:S02]  /*1d10*/  F2FP.F16.E5M2.UNPACK_B R32, R32.H1 ;  /* 0x00000020ff20723e */ /* 0x000fe400030004ff */
[----:B------:R-:W-:-:S03]  /*1d20*/  F2FP.F16.E5M2.UNPACK_B R33, R33.H1 ;  /* 0x00000021ff21723e */ /* 0x000fc600030004ff */
[C---:B------:R-:W-:Y:S08]  /*1d30*/  HMMA.16816.F32 R44, R36.reuse, R28, R44 ;  /* 0x0000001c242c723c */ /* 0x040ff0000000182c */
[----:B------:R-:W-:Y:S01]  /*1d40*/  HMMA.16816.F32 R40, R36, R32, R40 ;  /* 0x000000202428723c */ /* 0x000fe20000001828 */
[----:B------:R-:W-:Y:S02]  /*1d50*/  F2FP.F16.E5M2.UNPACK_B R36, R88 ;  /* 0x00000058ff24723e */ /* 0x000fe400020004ff */
[----:B------:R-:W-:-:S02]  /*1d60*/  F2FP.F16.E5M2.UNPACK_B R37, R90 ;  /* 0x0000005aff25723e */ /* 0x000fc400020004ff */
[----:B------:R-:W-:Y:S02]  /*1d70*/  F2FP.F16.E5M2.UNPACK_B R38, R92 ;  /* 0x0000005cff26723e */ /* 0x000fe400020004ff */
[----:B------:R-:W-:Y:S02]  /*1d80*/  F2FP.F16.E5M2.UNPACK_B R39, R94 ;  /* 0x0000005eff27723e */ /* 0x000fe400020004ff */
[----:B------:R-:W-:Y:S02]  /*1d90*/  F2FP.F16.E5M2.UNPACK_B R32, R30 ;  /* 0x0000001eff20723e */ /* 0x000fe400020004ff */
[----:B------:R-:W-:Y:S02]  /*1da0*/  F2FP.F16.E5M2.UNPACK_B R33, R31 ;  /* 0x0000001fff21723e */ /* 0x000fe400020004ff */
[----:B------:R-:W-:Y:S02]  /*1db0*/  F2FP.F16.E5M2.UNPACK_B R28, R34 ;  /* 0x00000022ff1c723e */ /* 0x000fe400020004ff */
[----:B------:R-:W-:-:S03]  /*1dc0*/  F2FP.F16.E5M2.UNPACK_B R29, R35 ;  /* 0x00000023ff1d723e */ /* 0x000fc600020004ff */
[C---:B------:R-:W-:Y:S08]  /*1dd0*/  HMMA.16816.F32 R44, R36.reuse, R32, R44 ;  /* 0x00000020242c723c */ /* 0x040ff0000000182c */
[----:B------:R-:W-:Y:S01]  /*1de0*/  HMMA.16816.F32 R40, R36, R28, R40 ;  /* 0x0000001c2428723c */ /* 0x000fe20000001828 */
[----:B------:R-:W-:Y:S02]  /*1df0*/  IMAD R80, R80, 0x100, R81 ;  /* 0x0000010050507824 */ /* 0x000fe400078e0251 */
[----:B------:R-:W-:-:S02]  /*1e00*/  IMAD R82, R83, 0x100, R82 ;  /* 0x0000010053527824 */ /* 0x000fc400078e0252 */
[----:B------:R-:W-:Y:S02]  /*1e10*/  IMAD R84, R85, 0x100, R84 ;  /* 0x0000010055547824 */ /* 0x000fe400078e0254 */
[----:B------:R-:W-:Y:S01]  /*1e20*/  IMAD R86, R87, 0x100, R86 ;  /* 0x0000010057567824 */ /* 0x000fe200078e0256 */
[----:B------:R-:W-:Y:S02]  /*1e30*/  F2FP.F16.E5M2.UNPACK_B R32, R30.H1 ;  /* 0x0000001eff20723e */ /* 0x000fe400030004ff */
[----:B------:R-:W-:Y:S02]  /*1e40*/  F2FP.F16.E5M2.UNPACK_B R33, R31.H1 ;  /* 0x0000001fff21723e */ /* 0x000fe400030004ff */
[----:B------:R-:W-:Y:S02]  /*1e50*/  F2FP.F16.E5M2.UNPACK_B R28, R80 ;  /* 0x00000050ff1c723e */ /* 0x000fe400020004ff */
[----:B------:R-:W-:Y:S02]  /*1e60*/  F2FP.F16.E5M2.UNPACK_B R29, R82 ;  /* 0x00000052ff1d723e */ /* 0x000fe400020004ff */
[----:B------:R-:W-:-:S02]  /*1e70*/  F2FP.F16.E5M2.UNPACK_B R30, R84 ;  /* 0x00000054ff1e723e */ /* 0x000fc400020004ff */
[----:B------:R-:W-:Y:S02]  /*1e80*/  F2FP.F16.E5M2.UNPACK_B R31, R86 ;  /* 0x00000056ff1f723e */ /* 0x000fe400020004ff */
[----:B------:R-:W-:Y:S02]  /*1e90*/  F2FP.F16.E5M2.UNPACK_B R34, R34.H1 ;  /* 0x00000022ff22723e */ /* 0x000fe400030004ff */
[----:B------:R-:W-:-:S03]  /*1ea0*/  F2FP.F16.E5M2.UNPACK_B R35, R35.H1 ;  /* 0x00000023ff23723e */ /* 0x000fc600030004ff */
[----:B------:R-:W-:Y:S01]  /*1eb0*/  HMMA.16816.F32 R44, R28, R32, R44 ;  /* 0x000000201c2c723c */ /* 0x000fe2000000182c */
[----:B------:R-:W-:-:S07]  /*1ec0*/  UIADD3 UR6, UPT, UPT, UR6, -0x1, URZ ;  /* 0xffffffff06067890 */ /* 0x000fce000fffe0ff */
[----:B------:R-:W-:Y:S01]  /*1ed0*/  HMMA.16816.F32 R40, R28, R34, R40 ;  /* 0x000000221c28723c */ /* 0x000fe20000001828 */
[----:B------:R-:W-:Y:S01]  /*1ee0*/  UISETP.NE.U32.AND UP0, UPT, UR6, URZ, UPT ;  /* 0x000000ff0600728c */ /* 0x000fe2000bf05070 */
[----:B------:R-:W-:Y:S02]  /*1ef0*/  IADD3 R22, P6, PT, R22, UR4, RZ ;  /* 0x0000000416167c10 */ /* 0x000fe4000ffde0ff */
[----:B------:R-:W-:Y:S02]  /*1f00*/  IADD3 R23, P0, PT, R23, UR4, RZ ;  /* 0x0000000417177c10 */ /* 0x000fe4000ff1e0ff */
[----:B------:R-:W-:Y:S02]  /*1f10*/  IADD3.X R49, PT, PT, R49, UR10, RZ, P6, !PT ;  /* 0x0000000a31317c10 */ /* 0x000fe4000b7fe4ff */
[----:B------:R-:W-:Y:S02]  /*1f20*/  IADD3.X R51, PT, PT, R51, UR10, RZ, P0, !PT ;  /* 0x0000000a33337c10 */ /* 0x000fe400087fe4ff */
[----:B------:R-:W-:-:S02]  /*1f30*/  IADD3 R24, P1, PT, R24, UR4, RZ ;  /* 0x0000000418187c10 */ /* 0x000fc4000ff3e0ff */
[----:B------:R-:W-:Y:S02]  /*1f40*/  IADD3 R25, P2, PT, R25, UR4, RZ ;  /* 0x0000000419197c10 */ /* 0x000fe4000ff5e0ff */
[----:B------:R-:W-:Y:S02]  /*1f50*/  IADD3 R26, P3, PT, R26, UR4, RZ ;  /* 0x000000041a1a7c10 */ /* 0x000fe4000ff7e0ff */
[----:B------:R-:W-:Y:S02]  /*1f60*/  IADD3 R27, P4, PT, R27, UR4, RZ ;  /* 0x000000041b1b7c10 */ /* 0x000fe4000ff9e0ff */
[----:B------:R-:W-:Y:S02]  /*1f70*/  IADD3 R48, P5, PT, R48, UR4, RZ ;  /* 0x0000000430307c10 */ /* 0x000fe4000ffbe0ff */
[----:B------:R-:W-:Y:S02]  /*1f80*/  IADD3 R50, P6, PT, R50, UR4, RZ ;  /* 0x0000000432327c10 */ /* 0x000fe4000ffde0ff */
[----:B------:R-:W-:-:S02]  /*1f90*/  IADD3 R52, P0, PT, R60, R52, RZ ;  /* 0x000000343c347210 */ /* 0x000fc40007f1e0ff */
[----:B------:R-:W-:Y:S02]  /*1fa0*/  IADD3.X R53, PT, PT, R53, UR10, RZ, P1, !PT ;  /* 0x0000000a35357c10 */ /* 0x000fe40008ffe4ff */
[----:B------:R-:W-:Y:S02]  /*1fb0*/  IADD3.X R54, PT, PT, R54, UR10, RZ, P2, !PT ;  /* 0x0000000a36367c10 */ /* 0x000fe400097fe4ff */
[----:B------:R-:W-:Y:S02]  /*1fc0*/  IADD3.X R55, PT, PT, R55, UR10, RZ, P3, !PT ;  /* 0x0000000a37377c10 */ /* 0x000fe40009ffe4ff */
[----:B------:R-:W-:Y:S02]  /*1fd0*/  IADD3.X R56, PT, PT, R56, UR10, RZ, P4, !PT ;  /* 0x0000000a38387c10 */ /* 0x000fe4000a7fe4ff */
[----:B------:R-:W-:Y:S02]  /*1fe0*/  IADD3.X R57, PT, PT, R57, UR10, RZ, P5, !PT ;  /* 0x0000000a39397c10 */ /* 0x000fe4000affe4ff */
[----:B------:R-:W-:-:S02]  /*1ff0*/  IADD3.X R58, PT, PT, R58, UR10, RZ, P6, !PT ;  /* 0x0000000a3a3a7c10 */ /* 0x000fc4000b7fe4ff */
[----:B------:R-:W-:Y:S01]  /*2000*/  LEA.HI.X.SX32 R59, R60, R59, 0x1, P0 ;  /* 0x0000003b3c3b7211 */ /* 0x000fe200000f0eff */
[----:B------:R-:W-:Y:S01]  /*2010*/  UIADD3 UR7, UPT, UPT, UR7, -0x40, URZ ;  /* 0xffffffc007077890 */ /* 0x000fe2000fffe0ff */
[----:B------:R-:W-:Y:S11]  /*2020*/  BRA.U UP0, `(.L_x_2) ;  /* 0xfffffff100cc7547 */ /* 0x000ff6000b83ffff */
.L_x_1:
[C---:B------:R-:W-:Y:S01]  /*2030*/  IMAD.SHL.U32 R0, R4.reuse, 0x20, RZ ;  /* 0x0000002004007824 */ /* 0x040fe200078e00ff */
[--C-:B------:R-:W-:Y:S01]  /*2040*/  SHF.R.U32.HI R2, RZ, 0x4, R4.reuse ;  /* 0x00000004ff027819 */ /* 0x100fe20000011604 */
[----:B------:R-:W-:Y:S01]  /*2050*/  BAR.SYNC.DEFER_BLOCKING 0x0 ;  /* 0x0000000000007b1d */ /* 0x000fe20000010000 */
[--C-:B------:R-:W-:Y:S01]  /*2060*/  SHF.R.S32.HI R6, RZ, 0x7, R4.reuse ;  /* 0x00000007ff067819 */ /* 0x100fe20000011404 */
[----:B------:R-:W-:Y:S01]  /*2070*/  IMAD.SHL.U32 R21, R4, 0x4, RZ ;  /* 0x0000000404157824 */ /* 0x000fe200078e00ff */
[----:B------:R-:W-:Y:S02]  /*2080*/  LOP3.LUT R3, R0, 0x60, RZ, 0xc0, !PT ;  /* 0x0000006000037812 */ /* 0x000fe400078ec0ff */
[----:B------:R-:W-:Y:S01]  /*2090*/  LOP3.LUT R5, R2, 0x2, RZ, 0xc0, !PT ;  /* 0x0000000202057812 */ /* 0x000fe200078ec0ff */
[----:B------:R-:W0:Y:S01]  /*20a0*/  LDCU UR4, c[0x0][0x3b4] ;  /* 0x00007680ff0477ac */ /* 0x000e220008000800 */
[----:B------:R-:W-:Y:S02]  /*20b0*/  SGXT R0, R6, 0x1 ;  /* 0x000000010600781a */ /* 0x000fe40000000200 */
[----:B------:R-:W-:Y:S01]  /*20c0*/  LOP3.LUT R3, R3, 0x1c, R4, 0xf8, !PT ;  /* 0x0000001c03037812 */ /* 0x000fe200078ef804 */
[----:B------:R-:W1:Y:S01]  /*20d0*/  LDCU.128 UR12, c[0x0][0x390] ;  /* 0x00007200ff0c77ac */ /* 0x000e620008000c00 */
[----:B------:R-:W-:-:S02]  /*20e0*/  LOP3.LUT R5, R5, 0x200, R18, 0xf8, !PT ;  /* 0x0000020005057812 */ /* 0x000fc400078ef812 */
[----:B------:R-:W-:Y:S01]  /*20f0*/  SHF.R.U32.HI R2, RZ, 0x1, R4 ;  /* 0x00000001ff027819 */ /* 0x000fe20000011604 */
[----:B------:R-:W2:Y:S01]  /*2100*/  LDCU UR6, c[0x0][0x3b8] ;  /* 0x00007700ff0677ac */ /* 0x000ea20008000800 */
[----:B------:R-:W-:Y:S02]  /*2110*/  F2FP.SATFINITE.E5M2.F32.PACK_AB_MERGE_C R44, R45, R44, RZ ;  /* 0x0000002c2d2c723e */ /* 0x000fe400048060ff */
[----:B------:R-:W-:Y:S02]  /*2120*/  F2FP.SATFINITE.E5M2.F32.PACK_AB_MERGE_C R46, R47, R46, RZ ;  /* 0x0000002e2f2e723e */ /* 0x000fe400048060ff */
[----:B------:R-:W-:Y:S02]  /*2130*/  F2FP.SATFINITE.E5M2.F32.PACK_AB_MERGE_C R43, R43, R42, RZ ;  /* 0x0000002a2b2b723e */ /* 0x000fe400048060ff */
[----:B------:R-:W-:Y:S01]  /*2140*/  LOP3.LUT R7, R3, 0x840, R0, 0x78, !PT ;  /* 0x0000084003077812 */ /* 0x000fe200078e7800 */
[----:B------:R-:W-:Y:S01]  /*2150*/  IMAD.SHL.U32 R0, R4, 0x80, RZ ;  /* 0x0000008004007824 */ /* 0x000fe200078e00ff */
[----:B------:R-:W-:-:S02]  /*2160*/  F2FP.SATFINITE.E5M2.F32.PACK_AB_MERGE_C R41, R41, R40, RZ ;  /* 0x000000282929723e */ /* 0x000fc400048060ff */
[----:B------:R-:W-:Y:S02]  /*2170*/  LOP3.LUT R6, R5, 0x80, R2, 0xf8, !PT ;  /* 0x0000008005067812 */ /* 0x000fe400078ef802 */
[----:B------:R-:W-:Y:S02]  /*2180*/  LOP3.LUT R2, R44, 0xffff, RZ, 0xc0, !PT ;  /* 0x0000ffff2c027812 */ /* 0x000fe400078ec0ff */
[----:B------:R-:W-:Y:S02]  /*2190*/  LOP3.LUT R5, R46, 0xffff, RZ, 0xc0, !PT ;  /* 0x0000ffff2e057812 */ /* 0x000fe400078ec0ff */
[----:B------:R-:W-:Y:S01]  /*21a0*/  PRMT R25, R43, 0x7604, R46 ;  /* 0x000076042b197816 */ /* 0x000fe2000000002e */
[----:B--2---:R-:W-:Y:S01]  /*21b0*/  IMAD R18, R16, UR6, RZ ;  /* 0x0000000610127c24 */ /* 0x004fe2000f8e02ff */
[----:B------:R-:W-:Y:S02]  /*21c0*/  LOP3.LUT R3, R41, 0xffff, RZ, 0xc0, !PT ;  /* 0x0000ffff29037812 */ /* 0x000fe400078ec0ff */
[----:B------:R-:W-:-:S02]  /*21d0*/  LOP3.LUT R43, R43, 0xffff, RZ, 0xc0, !PT ;  /* 0x0000ffff2b2b7812 */ /* 0x000fc400078ec0ff */
[----:B------:R-:W-:Y:S02]  /*21e0*/  LOP3.LUT R4, R0, 0xc00, RZ, 0xc0, !PT ;  /* 0x00000c0000047812 */ /* 0x000fe400078ec0ff */
[----:B------:R-:W-:Y:S02]  /*21f0*/  SHF.R.U32.HI R0, RZ, 0x8, R2 ;  /* 0x00000008ff007819 */ /* 0x000fe40000011602 */
[----:B------:R-:W-:Y:S02]  /*2200*/  SHF.R.U32.HI R2, RZ, 0x8, R5 ;  /* 0x00000008ff027819 */ /* 0x000fe40000011605 */
[----:B------:R-:W-:Y:S02]  /*2210*/  SHF.R.U32.HI R3, RZ, 0x8, R3 ;  /* 0x00000008ff037819 */ /* 0x000fe40000011603 */
[----:B------:R-:W-:Y:S02]  /*2220*/  SHF.R.U32.HI R5, RZ, 0x8, R43 ;  /* 0x00000008ff057819 */ /* 0x000fe4000001162b */
[----:B------:R-:W-:-:S02]  /*2230*/  LOP3.LUT R6, R6, R7, RZ, 0xfc, !PT ;  /* 0x0000000706067212 */ /* 0x000fc400078efcff */
[----:B------:R-:W-:Y:S02]  /*2240*/  PRMT R23, R41, 0x7604, R44 ;  /* 0x0000760429177816 */ /* 0x000fe4000000002c */
[----:B------:R-:W-:Y:S01]  /*2250*/  PRMT R7, R3, 0x7604, R0 ;  /* 0x0000760403077816 */ /* 0x000fe20000000000 */
[----:B0-----:R-:W-:Y:S01]  /*2260*/  IMAD R0, R17, UR4, RZ ;  /* 0x0000000411007c24 */ /* 0x001fe2000f8e02ff */
[----:B------:R-:W-:Y:S01]  /*2270*/  PRMT R5, R5, 0x7604, R2 ;  /* 0x0000760405057816 */ /* 0x000fe20000000002 */
[----:B------:R-:W-:Y:S01]  /*2280*/  STS.U16 [R6+UR5], R23 ;  /* 0x0000001706007988 */ /* 0x000fe20008000405 */
[----:B------:R-:W-:Y:S01]  /*2290*/  LOP3.LUT R2, R6, 0x20, RZ, 0x3c, !PT ;  /* 0x0000002006027812 */ /* 0x000fe200078e3cff */
[----:B------:R-:W-:Y:S01]  /*22a0*/  IMAD R3, R9, UR6, RZ ;  /* 0x0000000609037c24 */ /* 0x000fe2000f8e02ff */
[----:B------:R-:W-:Y:S01]  /*22b0*/  LOP3.LUT R4, R4, 0x1fc, R21, 0xf8, !PT ;  /* 0x000001fc04047812 */ /* 0x000fe200078ef815 */
[----:B------:R-:W-:Y:S01]  /*22c0*/  STS.U16 [R6+UR5+0x100], R7 ;  /* 0x0001000706007988 */ /* 0x000fe20008000405 */
[----:B-1----:R-:W-:Y:S01]  /*22d0*/  ISETP.GE.AND P0, PT, R17, UR14, PT ;  /* 0x0000000e11007c0c */ /* 0x002fe2000bf06270 */
[----:B------:R-:W-:Y:S01]  /*22e0*/  IMAD R17, R15, UR6, RZ ;  /* 0x000000060f117c24 */ /* 0x000fe2000f8e02ff */
[----:B------:R-:W-:Y:S01]  /*22f0*/  LOP3.LUT R19, R4, 0x60, R19, 0x78, !PT ;  /* 0x0000006004137812 */ /* 0x000fe200078e7813 */
[----:B------:R-:W-:Y:S01]  /*2300*/  STS.U16 [R2+UR5+0x400], R25 ;  /* 0x0004001902007988 */ /* 0x000fe20008000405 */
[----:B------:R-:W-:-:S02]  /*2310*/  IADD3 R20, P2, PT, R0, UR12, RZ ;  /* 0x0000000c00147c10 */ /* 0x000fc4000ff5e0ff */
[C---:B------:R-:W-:Y:S01]  /*2320*/  ISETP.LT.AND P4, PT, R10.reuse, UR15, !P0 ;  /* 0x0000000f0a007c0c */ /* 0x040fe2000c781270 */
[----:B------:R0:W-:Y:S01]  /*2330*/  STS.U16 [R2+UR5+0x500], R5 ;  /* 0x0005000502007988 */ /* 0x0001e20008000405 */
[----:B------:R-:W-:Y:S01]  /*2340*/  BAR.SYNC.DEFER_BLOCKING 0x0 ;  /* 0x0000000000007b1d */ /* 0x000fe20000010000 */
[----:B------:R-:W-:Y:S01]  /*2350*/  ISETP.LT.AND P1, PT, R9, UR15, !P0 ;  /* 0x0000000f09007c0c */ /* 0x000fe2000c721270 */
[----:B------:R-:W-:Y:S01]  /*2360*/  IMAD R10, R10, UR6, RZ ;  /* 0x000000060a0a7c24 */ /* 0x000fe2000f8e02ff */
[----:B------:R-:W-:Y:S01]  /*2370*/  LEA.HI.X.SX32 R21, R0, UR13, 0x1, P2 ;  /* 0x0000000d00157c11 */ /* 0x000fe200090f0eff */
[----:B------:R-:W-:Y:S01]  /*2380*/  IMAD R0, R14, UR6, RZ ;  /* 0x000000060e007c24 */ /* 0x000fe2000f8e02ff */
[C---:B------:R-:W-:Y:S01]  /*2390*/  ISETP.LT.AND P5, PT, R11.reuse, UR15, !P0 ;  /* 0x0000000f0b007c0c */ /* 0x040fe2000c7a1270 */
[----:B------:R-:W-:Y:S01]  /*23a0*/  IMAD R11, R11, UR6, RZ ;  /* 0x000000060b0b7c24 */ /* 0x000fe2000f8e02ff */
[-C--:B0-----:R-:W-:Y:S02]  /*23b0*/  IADD3 R2, P2, PT, R3, R20.reuse, RZ ;  /* 0x0000001403027210 */ /* 0x081fe40007f5e0ff */
[----:B------:R-:W-:-:S02]  /*23c0*/  IADD3 R4, P3, PT, R10, R20, RZ ;  /* 0x000000140a047210 */ /* 0x000fc40007f7e0ff */
[-C--:B------:R-:W-:Y:S02]  /*23d0*/  LEA.HI.X.SX32 R3, R3, R21.reuse, 0x1, P2 ;  /* 0x0000001503037211 */ /* 0x080fe400010f0eff */
[----:B------:R-:W-:Y:S02]  /*23e0*/  LEA.HI.X.SX32 R5, R10, R21, 0x1, P3 ;  /* 0x000000150a057211 */ /* 0x000fe400018f0eff */
[C---:B------:R-:W-:Y:S01]  /*23f0*/  ISETP.LT.AND P3, PT, R13.reuse, UR15, !P0 ;  /* 0x0000000f0d007c0c */ /* 0x040fe2000c761270 */
[----:B------:R-:W-:Y:S01]  /*2400*/  IMAD R13, R13, UR6, RZ ;  /* 0x000000060d0d7c24 */ /* 0x000fe2000f8e02ff */
[----:B------:R-:W-:-:S04]  /*2410*/  IADD3 R6, P6, PT, R11, R20, RZ ;  /* 0x000000140b067210 */ /* 0x000fc80007fde0ff */
[----:B------:R-:W-:Y:S02]  /*2420*/  LEA.HI.X.SX32 R7, R11, R21, 0x1, P6 ;  /* 0x000000150b077211 */ /* 0x000fe400030f0eff */
[----:B------:R-:W-:Y:S01]  /*2430*/  IADD3 R8, P6, PT, R0, R20, RZ ;  /* 0x0000001400087210 */ /* 0x000fe20007fde0ff */
[----:B------:R-:W0:Y:S04]  /*2440*/  LDS R22, [R19+UR5] ;  /* 0x0000000513167984 */ /* 0x000e280008000800 */
[----:B------:R1:W2:Y:S01]  /*2450*/  LDS R23, [R19+UR5+0x200] ;  /* 0x0002000513177984 */ /* 0x0002a20008000800 */
[C---:B0-----:R-:W-:Y:S02]  /*2460*/  PRMT R9, R22.reuse, 0x7770, RZ ;  /* 0x0000777016097816 */ /* 0x041fe400000000ff */
[----:B------:R-:W-:-:S02]  /*2470*/  PRMT R25, R22, 0x7772, RZ ;  /* 0x0000777216197816 */ /* 0x000fc400000000ff */
[----:B-1----:R-:W-:Y:S01]  /*2480*/  PRMT R19, R22, 0x7771, RZ ;  /* 0x0000777116137816 */ /* 0x002fe200000000ff */
[----:B------:R0:W-:Y:S04]  /*2490*/  @P1 STG.E.U8 desc[UR8][R2.64], R9 ;  /* 0x0000000902001986 */ /* 0x0001e8000c101108 */
[----:B------:R1:W-:Y:S01]  /*24a0*/  @P4 STG.E.U8 desc[UR8][R4.64], R25 ;  /* 0x0000001904004986 */ /* 0x0003e2000c101108 */
[C---:B------:R-:W-:Y:S01]  /*24b0*/  ISETP.LT.AND P4, PT, R12.reuse, UR15, !P0 ;  /* 0x0000000f0c007c0c */ /* 0x040fe2000c781270 */
[----:B------:R-:W-:-:S05]  /*24c0*/  IMAD R12, R12, UR6, RZ ;  /* 0x000000060c0c7c24 */ /* 0x000fca000f8e02ff */
[-C--:B0-----:R-:W-:Y:S02]  /*24d0*/  IADD3 R2, P1, PT, R12, R20.reuse, RZ ;  /* 0x000000140c027210 */ /* 0x081fe40007f3e0ff */
[-C--:B------:R-:W-:Y:S02]  /*24e0*/  LEA.HI.X.SX32 R9, R0, R21.reuse, 0x1, P6 ;  /* 0x0000001500097211 */ /* 0x080fe400030f0eff */
[-C--:B-1----:R-:W-:Y:S02]  /*24f0*/  IADD3 R4, P2, PT, R13, R20.reuse, RZ ;  /* 0x000000140d047210 */ /* 0x082fe40007f5e0ff */
[-C--:B------:R-:W-:Y:S02]  /*2500*/  LEA.HI.X.SX32 R3, R12, R21.reuse, 0x1, P1 ;  /* 0x000000150c037211 */ /* 0x080fe400008f0eff */
[----:B------:R-:W-:Y:S02]  /*2510*/  IADD3 R10, P1, PT, R17, R20, RZ ;  /* 0x00000014110a7210 */ /* 0x000fe40007f3e0ff */
[----:B------:R-:W-:-:S02]  /*2520*/  LEA.HI.X.SX32 R5, R13, R21, 0x1, P2 ;  /* 0x000000150d057211 */ /* 0x000fc400010f0eff */
[----:B------:R-:W-:Y:S02]  /*2530*/  ISETP.LT.AND P2, PT, R14, UR15, !P0 ;  /* 0x0000000f0e007c0c */ /* 0x000fe4000c741270 */
[----:B------:R-:W-:Y:S02]  /*2540*/  LEA.HI.X.SX32 R11, R17, R21, 0x1, P1 ;  /* 0x00000015110b7211 */ /* 0x000fe400008f0eff */
[----:B------:R-:W-:Y:S02]  /*2550*/  ISETP.LT.AND P1, PT, R15, UR15, !P0 ;  /* 0x0000000f0f007c0c */ /* 0x000fe4000c721270 */
[----:B------:R-:W-:Y:S02]  /*2560*/  ISETP.LT.AND P0, PT, R16, UR15, !P0 ;  /* 0x0000000f10007c0c */ /* 0x000fe4000c701270 */
[----:B------:R-:W-:Y:S02]  /*2570*/  IADD3 R12, P6, PT, R18, R20, RZ ;  /* 0x00000014120c7210 */ /* 0x000fe40007fde0ff */
[----:B--2---:R-:W-:-:S02]  /*2580*/  PRMT R15, R23, 0x7770, RZ ;  /* 0x00007770170f7816 */ /* 0x004fc400000000ff */
[C---:B------:R-:W-:Y:S02]  /*2590*/  PRMT R17, R23.reuse, 0x7772, RZ ;  /* 0x0000777217117816 */ /* 0x040fe400000000ff */
[----:B------:R-:W-:Y:S01]  /*25a0*/  LEA.HI.X.SX32 R13, R18, R21, 0x1, P6 ;  /* 0x00000015120d7211 */ /* 0x000fe200030f0eff */
[----:B------:R0:W-:Y:S01]  /*25b0*/  @P5 STG.E.U8 desc[UR8][R6.64], R15 ;  /* 0x0000000f06005986 */ /* 0x0001e2000c101108 */
[----:B------:R-:W-:Y:S02]  /*25c0*/  PRMT R21, R22, 0x7773, RZ ;  /* 0x0000777316157816 */ /* 0x000fe400000000ff */
[C---:B------:R-:W-:Y:S01]  /*25d0*/  PRMT R25, R23.reuse, 0x7771, RZ ;  /* 0x0000777117197816 */ /* 0x040fe200000000ff */
[----:B------:R0:W-:Y:S01]  /*25e0*/  @P4 STG.E.U8 desc[UR8][R2.64], R17 ;  /* 0x0000001102004986 */ /* 0x0001e2000c101108 */
[----:B------:R-:W-:-:S03]  /*25f0*/  PRMT R23, R23, 0x7773, RZ ;  /* 0x0000777317177816 */ /* 0x000fc600000000ff */
[----:B------:R0:W-:Y:S04]  /*2600*/  @P3 STG.E.U8 desc[UR8][R4.64], R19 ;  /* 0x0000001304003986 */ /* 0x0001e8000c101108 */
[----:B------:R0:W-:Y:S04]  /*2610*/  @P2 STG.E.U8 desc[UR8][R8.64], R21 ;  /* 0x0000001508002986 */ /* 0x0001e8000c101108 */
[----:B------:R0:W-:Y:S01]  /*2620*/  @P1 STG.E.U8 desc[UR8][R10.64], R25 ;  /* 0x000000190a001986 */ /* 0x0001e2000c101108 */
[----:B------:R-:W-:Y:S05]  /*2630*/  @!P0 EXIT ;  /* 0x000000000000894d */ /* 0x000fea0003800000 */
[----:B------:R-:W-:Y:S01]  /*2640*/  STG.E.U8 desc[UR8][R12.64], R23 ;  /* 0x000000170c007986 */ /* 0x000fe2000c101108 */
[----:B------:R-:W-:Y:S05]  /*2650*/  EXIT ;  /* 0x000000000000794d */ /* 0x000fea0003800000 */
.L_x_3:
[----:B------:R-:W-:-:S00]  /*2660*/  BRA `(.L_x_3) ;  /* 0xfffffffc00fc7947 */ /* 0x000fc0000383ffff */
[----:B------:R-:W-:-:S00]  /*2670*/  NOP ;  /* 0x0000000000007918 */ /* 0x000fc00000000000 */
        /* <DEDUP_REMOVED lines=8> */
.L_x_4:


//--------------------- .nv.shared.matmul_kernel  --------------------------
	.section	.nv.shared.matmul_kernel,"aw",@nobits
	.sectionflags	@""
	.align	16
	.zero		1024


//--------------------- .nv.shared.reserved.0     --------------------------
	.section	.nv.shared.reserved.0,"aw",@nobits
	.weak		__nv_reservedSMEM_offset_0_alias
	.size		__nv_reservedSMEM_offset_0_alias, 0, 64
	.other		__nv_reservedSMEM_offset_0_alias,@"STO_CUDA_RESERVED_SHARED STV_DEFAULT"
__nv_reservedSMEM_offset_0_alias:
	.zero		0
	.zero		64


//--------------------- .nv.constant0.matmul_kernel --------------------------
	.section	.nv.constant0.matmul_kernel,"a",@progbits
	.sectionflags	@""
	.align	4
.nv.constant0.matmul_kernel:
	.zero		976


//--------------------- SYMBOLS --------------------------

	.type		.nv.reservedSmem.offset0,@object
	.size		.nv.reservedSmem.offset0,0x4
	.type		.nv.reservedSmem.cap,@object
	.size		.nv.reservedSmem.cap,0x4
